//
// Generated by NVIDIA NVVM Compiler
//
// Compiler Build ID: CL-36424714
// Cuda compilation tools, release 13.0, V13.0.88
// Based on NVVM 20.0.0
//

.version 9.0
.target sm_100
.address_size 64

	// .globl	_Z9CudaKDE2DPKfS0_mfffffPfm

.visible .entry _Z9CudaKDE2DPKfS0_mfffffPfm(
	.param .u64 .ptr .align 1 _Z9CudaKDE2DPKfS0_mfffffPfm_param_0,
	.param .u64 .ptr .align 1 _Z9CudaKDE2DPKfS0_mfffffPfm_param_1,
	.param .u64 _Z9CudaKDE2DPKfS0_mfffffPfm_param_2,
	.param .f32 _Z9CudaKDE2DPKfS0_mfffffPfm_param_3,
	.param .f32 _Z9CudaKDE2DPKfS0_mfffffPfm_param_4,
	.param .f32 _Z9CudaKDE2DPKfS0_mfffffPfm_param_5,
	.param .f32 _Z9CudaKDE2DPKfS0_mfffffPfm_param_6,
	.param .f32 _Z9CudaKDE2DPKfS0_mfffffPfm_param_7,
	.param .u64 .ptr .align 1 _Z9CudaKDE2DPKfS0_mfffffPfm_param_8,
	.param .u64 _Z9CudaKDE2DPKfS0_mfffffPfm_param_9
)
{
	.reg .pred 	%p<10>;
	.reg .b32 	%r<42>;
	.reg .b32 	%f<256>;
	.reg .b64 	%rd<55>;

	ld.param.u64 	%rd26, [_Z9CudaKDE2DPKfS0_mfffffPfm_param_0];
	ld.param.u64 	%rd27, [_Z9CudaKDE2DPKfS0_mfffffPfm_param_1];
	ld.param.u64 	%rd23, [_Z9CudaKDE2DPKfS0_mfffffPfm_param_2];
	ld.param.f32 	%f13, [_Z9CudaKDE2DPKfS0_mfffffPfm_param_3];
	ld.param.f32 	%f14, [_Z9CudaKDE2DPKfS0_mfffffPfm_param_4];
	ld.param.f32 	%f15, [_Z9CudaKDE2DPKfS0_mfffffPfm_param_5];
	ld.param.f32 	%f16, [_Z9CudaKDE2DPKfS0_mfffffPfm_param_6];
	ld.param.f32 	%f17, [_Z9CudaKDE2DPKfS0_mfffffPfm_param_7];
	ld.param.u64 	%rd24, [_Z9CudaKDE2DPKfS0_mfffffPfm_param_8];
	ld.param.u64 	%rd25, [_Z9CudaKDE2DPKfS0_mfffffPfm_param_9];
	cvta.to.global.u64 	%rd1, %rd27;
	cvta.to.global.u64 	%rd2, %rd26;
	mov.u32 	%r2, %ntid.x;
	mov.u32 	%r3, %ctaid.x;
	mov.u32 	%r4, %tid.x;
	mad.lo.s32 	%r1, %r2, %r3, %r4;
	cvt.u32.u64 	%r5, %rd25;
	mul.lo.s32 	%r6, %r5, %r5;
	setp.ge.s32 	%p1, %r1, %r6;
	@%p1 bra 	$L__BB0_14;
	cvt.s64.s32 	%rd3, %r1;
	or.b64  	%rd28, %rd3, %rd25;
	and.b64  	%rd29, %rd28, -4294967296;
	setp.ne.s64 	%p2, %rd29, 0;
	@%p2 bra 	$L__BB0_3;
	cvt.u32.u64 	%r8, %rd3;
	div.u32 	%r9, %r8, %r5;
	mul.lo.s32 	%r10, %r9, %r5;
	sub.s32 	%r11, %r8, %r10;
	cvt.u64.u32 	%rd48, %r9;
	cvt.u64.u32 	%rd49, %r11;
	bra.uni 	$L__BB0_4;
$L__BB0_3:
	div.u64 	%rd48, %rd3, %rd25;
	mul.lo.s64 	%rd30, %rd48, %rd25;
	sub.s64 	%rd49, %rd3, %rd30;
$L__BB0_4:
	cvt.u32.u64 	%r12, %rd48;
	cvt.u32.u64 	%r13, %rd49;
	sub.f32 	%f19, %f15, %f14;
	sub.f32 	%f20, %f17, %f16;
	cvt.rn.f32.s32 	%f21, %r12;
	add.s64 	%rd31, %rd25, -1;
	cvt.rn.f32.u64 	%f22, %rd31;
	div.rn.f32 	%f23, %f21, %f22;
	fma.rn.f32 	%f1, %f20, %f23, %f16;
	cvt.rn.f32.s32 	%f24, %r13;
	div.rn.f32 	%f25, %f24, %f22;
	fma.rn.f32 	%f2, %f19, %f25, %f14;
	setp.eq.s64 	%p3, %rd23, 0;
	mov.f32 	%f255, 0f00000000;
	@%p3 bra 	$L__BB0_13;
	mul.f32 	%f3, %f13, %f13;
	and.b64  	%rd10, %rd23, 3;
	setp.lt.u64 	%p4, %rd23, 4;
	mov.f32 	%f255, 0f00000000;
	mov.b64 	%rd54, 0;
	@%p4 bra 	$L__BB0_8;
	and.b64  	%rd54, %rd23, -4;
	add.s64 	%rd51, %rd1, 8;
	add.s64 	%rd50, %rd2, 8;
	mov.f32 	%f255, 0f00000000;
	mov.u64 	%rd52, %rd54;
$L__BB0_7:
	.pragma "nounroll";
	ld.global.f32 	%f29, [%rd50+-8];
	ld.global.f32 	%f30, [%rd51+-8];
	sub.f32 	%f31, %f2, %f29;
	sub.f32 	%f32, %f1, %f30;
	mul.f32 	%f33, %f31, 0fBF000000;
	mul.f32 	%f34, %f31, %f33;
	div.rn.f32 	%f35, %f34, %f3;
	fma.rn.f32 	%f36, %f35, 0f3BBB989D, 0f3F000000;
	cvt.sat.f32.f32 	%f37, %f36;
	mov.f32 	%f38, 0f4B400001;
	mov.f32 	%f39, 0f437C0000;
	fma.rm.f32 	%f40, %f37, %f39, %f38;
	add.f32 	%f41, %f40, 0fCB40007F;
	neg.f32 	%f42, %f41;
	fma.rn.f32 	%f43, %f35, 0f3FB8AA3B, %f42;
	fma.rn.f32 	%f44, %f35, 0f32A57060, %f43;
	mov.b32 	%r14, %f40;
	shl.b32 	%r15, %r14, 23;
	mov.b32 	%f45, %r15;
	ex2.approx.ftz.f32 	%f46, %f44;
	mul.f32 	%f47, %f46, %f45;
	mul.f32 	%f48, %f32, 0fBF000000;
	mul.f32 	%f49, %f32, %f48;
	div.rn.f32 	%f50, %f49, %f3;
	fma.rn.f32 	%f51, %f50, 0f3BBB989D, 0f3F000000;
	cvt.sat.f32.f32 	%f52, %f51;
	fma.rm.f32 	%f53, %f52, %f39, %f38;
	add.f32 	%f54, %f53, 0fCB40007F;
	neg.f32 	%f55, %f54;
	fma.rn.f32 	%f56, %f50, 0f3FB8AA3B, %f55;
	fma.rn.f32 	%f57, %f50, 0f32A57060, %f56;
	mov.b32 	%r16, %f53;
	shl.b32 	%r17, %r16, 23;
	mov.b32 	%f58, %r17;
	ex2.approx.ftz.f32 	%f59, %f57;
	mul.f32 	%f60, %f59, %f58;
	fma.rn.f32 	%f61, %f47, %f60, %f255;
	ld.global.f32 	%f62, [%rd50+-4];
	ld.global.f32 	%f63, [%rd51+-4];
	sub.f32 	%f64, %f2, %f62;
	sub.f32 	%f65, %f1, %f63;
	mul.f32 	%f66, %f64, 0fBF000000;
	mul.f32 	%f67, %f64, %f66;
	div.rn.f32 	%f68, %f67, %f3;
	fma.rn.f32 	%f69, %f68, 0f3BBB989D, 0f3F000000;
	cvt.sat.f32.f32 	%f70, %f69;
	fma.rm.f32 	%f71, %f70, %f39, %f38;
	add.f32 	%f72, %f71, 0fCB40007F;
	neg.f32 	%f73, %f72;
	fma.rn.f32 	%f74, %f68, 0f3FB8AA3B, %f73;
	fma.rn.f32 	%f75, %f68, 0f32A57060, %f74;
	mov.b32 	%r18, %f71;
	shl.b32 	%r19, %r18, 23;
	mov.b32 	%f76, %r19;
	ex2.approx.ftz.f32 	%f77, %f75;
	mul.f32 	%f78, %f77, %f76;
	mul.f32 	%f79, %f65, 0fBF000000;
	mul.f32 	%f80, %f65, %f79;
	div.rn.f32 	%f81, %f80, %f3;
	fma.rn.f32 	%f82, %f81, 0f3BBB989D, 0f3F000000;
	cvt.sat.f32.f32 	%f83, %f82;
	fma.rm.f32 	%f84, %f83, %f39, %f38;
	add.f32 	%f85, %f84, 0fCB40007F;
	neg.f32 	%f86, %f85;
	fma.rn.f32 	%f87, %f81, 0f3FB8AA3B, %f86;
	fma.rn.f32 	%f88, %f81, 0f32A57060, %f87;
	mov.b32 	%r20, %f84;
	shl.b32 	%r21, %r20, 23;
	mov.b32 	%f89, %r21;
	ex2.approx.ftz.f32 	%f90, %f88;
	mul.f32 	%f91, %f90, %f89;
	fma.rn.f32 	%f92, %f78, %f91, %f61;
	ld.global.f32 	%f93, [%rd50];
	ld.global.f32 	%f94, [%rd51];
	sub.f32 	%f95, %f2, %f93;
	sub.f32 	%f96, %f1, %f94;
	mul.f32 	%f97, %f95, 0fBF000000;
	mul.f32 	%f98, %f95, %f97;
	div.rn.f32 	%f99, %f98, %f3;
	fma.rn.f32 	%f100, %f99, 0f3BBB989D, 0f3F000000;
	cvt.sat.f32.f32 	%f101, %f100;
	fma.rm.f32 	%f102, %f101, %f39, %f38;
	add.f32 	%f103, %f102, 0fCB40007F;
	neg.f32 	%f104, %f103;
	fma.rn.f32 	%f105, %f99, 0f3FB8AA3B, %f104;
	fma.rn.f32 	%f106, %f99, 0f32A57060, %f105;
	mov.b32 	%r22, %f102;
	shl.b32 	%r23, %r22, 23;
	mov.b32 	%f107, %r23;
	ex2.approx.ftz.f32 	%f108, %f106;
	mul.f32 	%f109, %f108, %f107;
	mul.f32 	%f110, %f96, 0fBF000000;
	mul.f32 	%f111, %f96, %f110;
	div.rn.f32 	%f112, %f111, %f3;
	fma.rn.f32 	%f113, %f112, 0f3BBB989D, 0f3F000000;
	cvt.sat.f32.f32 	%f114, %f113;
	fma.rm.f32 	%f115, %f114, %f39, %f38;
	add.f32 	%f116, %f115, 0fCB40007F;
	neg.f32 	%f117, %f116;
	fma.rn.f32 	%f118, %f112, 0f3FB8AA3B, %f117;
	fma.rn.f32 	%f119, %f112, 0f32A57060, %f118;
	mov.b32 	%r24, %f115;
	shl.b32 	%r25, %r24, 23;
	mov.b32 	%f120, %r25;
	ex2.approx.ftz.f32 	%f121, %f119;
	mul.f32 	%f122, %f121, %f120;
	fma.rn.f32 	%f123, %f109, %f122, %f92;
	ld.global.f32 	%f124, [%rd50+4];
	ld.global.f32 	%f125, [%rd51+4];
	sub.f32 	%f126, %f2, %f124;
	sub.f32 	%f127, %f1, %f125;
	mul.f32 	%f128, %f126, 0fBF000000;
	mul.f32 	%f129, %f126, %f128;
	div.rn.f32 	%f130, %f129, %f3;
	fma.rn.f32 	%f131, %f130, 0f3BBB989D, 0f3F000000;
	cvt.sat.f32.f32 	%f132, %f131;
	fma.rm.f32 	%f133, %f132, %f39, %f38;
	add.f32 	%f134, %f133, 0fCB40007F;
	neg.f32 	%f135, %f134;
	fma.rn.f32 	%f136, %f130, 0f3FB8AA3B, %f135;
	fma.rn.f32 	%f137, %f130, 0f32A57060, %f136;
	mov.b32 	%r26, %f133;
	shl.b32 	%r27, %r26, 23;
	mov.b32 	%f138, %r27;
	ex2.approx.ftz.f32 	%f139, %f137;
	mul.f32 	%f140, %f139, %f138;
	mul.f32 	%f141, %f127, 0fBF000000;
	mul.f32 	%f142, %f127, %f141;
	div.rn.f32 	%f143, %f142, %f3;
	fma.rn.f32 	%f144, %f143, 0f3BBB989D, 0f3F000000;
	cvt.sat.f32.f32 	%f145, %f144;
	fma.rm.f32 	%f146, %f145, %f39, %f38;
	add.f32 	%f147, %f146, 0fCB40007F;
	neg.f32 	%f148, %f147;
	fma.rn.f32 	%f149, %f143, 0f3FB8AA3B, %f148;
	fma.rn.f32 	%f150, %f143, 0f32A57060, %f149;
	mov.b32 	%r28, %f146;
	shl.b32 	%r29, %r28, 23;
	mov.b32 	%f151, %r29;
	ex2.approx.ftz.f32 	%f152, %f150;
	mul.f32 	%f153, %f152, %f151;
	fma.rn.f32 	%f255, %f140, %f153, %f123;
	add.s64 	%rd52, %rd52, -4;
	add.s64 	%rd51, %rd51, 16;
	add.s64 	%rd50, %rd50, 16;
	setp.ne.s64 	%p5, %rd52, 0;
	@%p5 bra 	$L__BB0_7;
$L__BB0_8:
	setp.eq.s64 	%p6, %rd10, 0;
	@%p6 bra 	$L__BB0_13;
	setp.eq.s64 	%p7, %rd10, 1;
	@%p7 bra 	$L__BB0_11;
	shl.b64 	%rd33, %rd54, 2;
	add.s64 	%rd34, %rd2, %rd33;
	ld.global.f32 	%f155, [%rd34];
	add.s64 	%rd35, %rd1, %rd33;
	ld.global.f32 	%f156, [%rd35];
	sub.f32 	%f157, %f2, %f155;
	sub.f32 	%f158, %f1, %f156;
	mul.f32 	%f159, %f157, 0fBF000000;
	mul.f32 	%f160, %f157, %f159;
	div.rn.f32 	%f161, %f160, %f3;
	fma.rn.f32 	%f162, %f161, 0f3BBB989D, 0f3F000000;
	cvt.sat.f32.f32 	%f163, %f162;
	mov.f32 	%f164, 0f4B400001;
	mov.f32 	%f165, 0f437C0000;
	fma.rm.f32 	%f166, %f163, %f165, %f164;
	add.f32 	%f167, %f166, 0fCB40007F;
	neg.f32 	%f168, %f167;
	fma.rn.f32 	%f169, %f161, 0f3FB8AA3B, %f168;
	fma.rn.f32 	%f170, %f161, 0f32A57060, %f169;
	mov.b32 	%r30, %f166;
	shl.b32 	%r31, %r30, 23;
	mov.b32 	%f171, %r31;
	ex2.approx.ftz.f32 	%f172, %f170;
	mul.f32 	%f173, %f172, %f171;
	mul.f32 	%f174, %f158, 0fBF000000;
	mul.f32 	%f175, %f158, %f174;
	div.rn.f32 	%f176, %f175, %f3;
	fma.rn.f32 	%f177, %f176, 0f3BBB989D, 0f3F000000;
	cvt.sat.f32.f32 	%f178, %f177;
	fma.rm.f32 	%f179, %f178, %f165, %f164;
	add.f32 	%f180, %f179, 0fCB40007F;
	neg.f32 	%f181, %f180;
	fma.rn.f32 	%f182, %f176, 0f3FB8AA3B, %f181;
	fma.rn.f32 	%f183, %f176, 0f32A57060, %f182;
	mov.b32 	%r32, %f179;
	shl.b32 	%r33, %r32, 23;
	mov.b32 	%f184, %r33;
	ex2.approx.ftz.f32 	%f185, %f183;
	mul.f32 	%f186, %f185, %f184;
	fma.rn.f32 	%f187, %f173, %f186, %f255;
	add.s64 	%rd36, %rd33, 4;
	and.b64  	%rd37, %rd36, 17179869180;
	add.s64 	%rd38, %rd2, %rd37;
	ld.global.f32 	%f188, [%rd38];
	add.s64 	%rd39, %rd1, %rd37;
	ld.global.f32 	%f189, [%rd39];
	sub.f32 	%f190, %f2, %f188;
	sub.f32 	%f191, %f1, %f189;
	mul.f32 	%f192, %f190, 0fBF000000;
	mul.f32 	%f193, %f190, %f192;
	div.rn.f32 	%f194, %f193, %f3;
	fma.rn.f32 	%f195, %f194, 0f3BBB989D, 0f3F000000;
	cvt.sat.f32.f32 	%f196, %f195;
	fma.rm.f32 	%f197, %f196, %f165, %f164;
	add.f32 	%f198, %f197, 0fCB40007F;
	neg.f32 	%f199, %f198;
	fma.rn.f32 	%f200, %f194, 0f3FB8AA3B, %f199;
	fma.rn.f32 	%f201, %f194, 0f32A57060, %f200;
	mov.b32 	%r34, %f197;
	shl.b32 	%r35, %r34, 23;
	mov.b32 	%f202, %r35;
	ex2.approx.ftz.f32 	%f203, %f201;
	mul.f32 	%f204, %f203, %f202;
	mul.f32 	%f205, %f191, 0fBF000000;
	mul.f32 	%f206, %f191, %f205;
	div.rn.f32 	%f207, %f206, %f3;
	fma.rn.f32 	%f208, %f207, 0f3BBB989D, 0f3F000000;
	cvt.sat.f32.f32 	%f209, %f208;
	fma.rm.f32 	%f210, %f209, %f165, %f164;
	add.f32 	%f211, %f210, 0fCB40007F;
	neg.f32 	%f212, %f211;
	fma.rn.f32 	%f213, %f207, 0f3FB8AA3B, %f212;
	fma.rn.f32 	%f214, %f207, 0f32A57060, %f213;
	mov.b32 	%r36, %f210;
	shl.b32 	%r37, %r36, 23;
	mov.b32 	%f215, %r37;
	ex2.approx.ftz.f32 	%f216, %f214;
	mul.f32 	%f217, %f216, %f215;
	fma.rn.f32 	%f255, %f204, %f217, %f187;
	add.s64 	%rd40, %rd54, 2;
	and.b64  	%rd54, %rd40, 4294967295;
$L__BB0_11:
	and.b64  	%rd41, %rd23, 1;
	setp.eq.b64 	%p8, %rd41, 1;
	not.pred 	%p9, %p8;
	@%p9 bra 	$L__BB0_13;
	shl.b64 	%rd42, %rd54, 2;
	add.s64 	%rd43, %rd2, %rd42;
	ld.global.f32 	%f218, [%rd43];
	add.s64 	%rd44, %rd1, %rd42;
	ld.global.f32 	%f219, [%rd44];
	sub.f32 	%f220, %f2, %f218;
	sub.f32 	%f221, %f1, %f219;
	mul.f32 	%f222, %f220, 0fBF000000;
	mul.f32 	%f223, %f220, %f222;
	div.rn.f32 	%f224, %f223, %f3;
	fma.rn.f32 	%f225, %f224, 0f3BBB989D, 0f3F000000;
	cvt.sat.f32.f32 	%f226, %f225;
	mov.f32 	%f227, 0f4B400001;
	mov.f32 	%f228, 0f437C0000;
	fma.rm.f32 	%f229, %f226, %f228, %f227;
	add.f32 	%f230, %f229, 0fCB40007F;
	neg.f32 	%f231, %f230;
	fma.rn.f32 	%f232, %f224, 0f3FB8AA3B, %f231;
	fma.rn.f32 	%f233, %f224, 0f32A57060, %f232;
	mov.b32 	%r38, %f229;
	shl.b32 	%r39, %r38, 23;
	mov.b32 	%f234, %r39;
	ex2.approx.ftz.f32 	%f235, %f233;
	mul.f32 	%f236, %f235, %f234;
	mul.f32 	%f237, %f221, 0fBF000000;
	mul.f32 	%f238, %f221, %f237;
	div.rn.f32 	%f239, %f238, %f3;
	fma.rn.f32 	%f240, %f239, 0f3BBB989D, 0f3F000000;
	cvt.sat.f32.f32 	%f241, %f240;
	fma.rm.f32 	%f242, %f241, %f228, %f227;
	add.f32 	%f243, %f242, 0fCB40007F;
	neg.f32 	%f244, %f243;
	fma.rn.f32 	%f245, %f239, 0f3FB8AA3B, %f244;
	fma.rn.f32 	%f246, %f239, 0f32A57060, %f245;
	mov.b32 	%r40, %f242;
	shl.b32 	%r41, %r40, 23;
	mov.b32 	%f247, %r41;
	ex2.approx.ftz.f32 	%f248, %f246;
	mul.f32 	%f249, %f248, %f247;
	fma.rn.f32 	%f255, %f236, %f249, %f255;
$L__BB0_13:
	cvta.to.global.u64 	%rd45, %rd24;
	shl.b64 	%rd46, %rd3, 2;
	add.s64 	%rd47, %rd45, %rd46;
	st.global.f32 	[%rd47], %f255;
$L__BB0_14:
	ret;

}


// ===== COMPILED SASS (sm_100) =====

	.target	sm_100

	.elftype	@"ET_EXEC"


//--------------------- .note.nv.tkinfo           --------------------------
	.section	.note.nv.tkinfo,"",@"SHT_NOTE"
	.sectionflags	@"SHF_NOTE_NV_TKINFO"
	.tkinfo
        /*0018*/ 	.word	0x00000002
        /*0030*/ 	.string	""
        /*0030*/ 	.string	"ptxas"
        /*0030*/ 	.string	"Cuda compilation tools, release 13.0, V13.0.88"
        /*0030*/ 	.string	"Build cuda_13.0.r13.0/compiler.36424714_0"
        /*0030*/ 	.string	"-arch sm_100 -m 64 "



//--------------------- .note.nv.cuinfo           --------------------------
	.section	.note.nv.cuinfo,"",@"SHT_NOTE"
	.sectionflags	@"SHF_NOTE_NV_CUINFO"
        /*0018*/ 	.short	0x0002
        /*001a*/ 	.short	0x0064
        /*001c*/ 	.short	0x0082
	.zero		2


//--------------------- .nv.info                  --------------------------
	.section	.nv.info,"",@"SHT_CUDA_INFO"
	.align	4


	//----- nvinfo : EIATTR_REGCOUNT
	.align		4
        /*0000*/ 	.byte	0x04, 0x2f
        /*0002*/ 	.short	(.L_1 - .L_0)
	.align		4
.L_0:
        /*0004*/ 	.word	index@(_Z9CudaKDE2DPKfS0_mfffffPfm)
        /*0008*/ 	.word	0x00000018


	//----- nvinfo : EIATTR_FRAME_SIZE
	.align		4
.L_1:
        /*000c*/ 	.byte	0x04, 0x11
        /*000e*/ 	.short	(.L_3 - .L_2)
	.align		4
.L_2:
        /*0010*/ 	.word	index@($__internal_1_$__cuda_sm3x_div_rn_noftz_f32_slowpath)
        /*0014*/ 	.word	0x00000000


	//----- nvinfo : EIATTR_FRAME_SIZE
	.align		4
.L_3:
        /*0018*/ 	.byte	0x04, 0x11
        /*001a*/ 	.short	(.L_5 - .L_4)
	.align		4
.L_4:
        /*001c*/ 	.word	index@($__internal_0_$__cuda_sm20_div_u64)
        /*0020*/ 	.word	0x00000000


	//----- nvinfo : EIATTR_FRAME_SIZE
	.align		4
.L_5:
        /*0024*/ 	.byte	0x04, 0x11
        /*0026*/ 	.short	(.L_7 - .L_6)
	.align		4
.L_6:
        /*0028*/ 	.word	index@(_Z9CudaKDE2DPKfS0_mfffffPfm)
        /*002c*/ 	.word	0x00000000


	//----- nvinfo : EIATTR_MIN_STACK_SIZE
	.align		4
.L_7:
        /*0030*/ 	.byte	0x04, 0x12
        /*0032*/ 	.short	(.L_9 - .L_8)
	.align		4
.L_8:
        /*0034*/ 	.word	index@(_Z9CudaKDE2DPKfS0_mfffffPfm)
        /*0038*/ 	.word	0x00000000
.L_9:


//--------------------- .nv.compat                --------------------------
	.section	.nv.compat,"",@"SHT_CUDA_COMPAT_INFO"
	.align	4
        /*0000*/ 	.byte	0x02, 0x09, 0x00, 0x00, 0x02, 0x02, 0x01, 0x00, 0x02, 0x05, 0x05, 0x00, 0x03, 0x07, 0x01, 0x01
        /*0010*/ 	.byte	0x02, 0x03, 0x00, 0x00, 0x02, 0x06, 0x01, 0x00, 0x04, 0x0b, 0x08, 0x00, 0x01, 0x00, 0x00, 0x00
        /*0020*/ 	.byte	0x00, 0x00, 0x00, 0x00


//--------------------- .nv.info._Z9CudaKDE2DPKfS0_mfffffPfm --------------------------
	.section	.nv.info._Z9CudaKDE2DPKfS0_mfffffPfm,"",@"SHT_CUDA_INFO"
	.sectionflags	@""
	.align	4


	//----- nvinfo : EIATTR_CUDA_API_VERSION
	.align		4
        /*0000*/ 	.byte	0x04, 0x37
        /*0002*/ 	.short	(.L_11 - .L_10)
.L_10:
        /*0004*/ 	.word	0x00000082


	//----- nvinfo : EIATTR_KPARAM_INFO
	.align		4
.L_11:
        /*0008*/ 	.byte	0x04, 0x17
        /*000a*/ 	.short	(.L_13 - .L_12)
.L_12:
        /*000c*/ 	.word	0x00000000
        /*0010*/ 	.short	0x0009
        /*0012*/ 	.short	0x0038
        /*0014*/ 	.byte	0x00, 0xf0, 0x21, 0x00


	//----- nvinfo : EIATTR_KPARAM_INFO
	.align		4
.L_13:
        /*0018*/ 	.byte	0x04, 0x17
        /*001a*/ 	.short	(.L_15 - .L_14)
.L_14:
        /*001c*/ 	.word	0x00000000
        /*0020*/ 	.short	0x0008
        /*0022*/ 	.short	0x0030
        /*0024*/ 	.byte	0x00, 0xf5, 0x21, 0x00


	//----- nvinfo : EIATTR_KPARAM_INFO
	.align		4
.L_15:
        /*0028*/ 	.byte	0x04, 0x17
        /*002a*/ 	.short	(.L_17 - .L_16)
.L_16:
        /*002c*/ 	.word	0x00000000
        /*0030*/ 	.short	0x0007
        /*0032*/ 	.short	0x0028
        /*0034*/ 	.byte	0x00, 0xf0, 0x11, 0x00


	//----- nvinfo : EIATTR_KPARAM_INFO
	.align		4
.L_17:
        /*0038*/ 	.byte	0x04, 0x17
        /*003a*/ 	.short	(.L_19 - .L_18)
.L_18:
        /*003c*/ 	.word	0x00000000
        /*0040*/ 	.short	0x0006
        /*0042*/ 	.short	0x0024
        /*0044*/ 	.byte	0x00, 0xf0, 0x11, 0x00


	//----- nvinfo : EIATTR_KPARAM_INFO
	.align		4
.L_19:
        /*0048*/ 	.byte	0x04, 0x17
        /*004a*/ 	.short	(.L_21 - .L_20)
.L_20:
        /*004c*/ 	.word	0x00000000
        /*0050*/ 	.short	0x0005
        /*0052*/ 	.short	0x0020
        /*0054*/ 	.byte	0x00, 0xf0, 0x11, 0x00


	//----- nvinfo : EIATTR_KPARAM_INFO
	.align		4
.L_21:
        /*0058*/ 	.byte	0x04, 0x17
        /*005a*/ 	.short	(.L_23 - .L_22)
.L_22:
        /*005c*/ 	.word	0x00000000
        /*0060*/ 	.short	0x0004
        /*0062*/ 	.short	0x001c
        /*0064*/ 	.byte	0x00, 0xf0, 0x11, 0x00


	//----- nvinfo : EIATTR_KPARAM_INFO
	.align		4
.L_23:
        /*0068*/ 	.byte	0x04, 0x17
        /*006a*/ 	.short	(.L_25 - .L_24)
.L_24:
        /*006c*/ 	.word	0x00000000
        /*0070*/ 	.short	0x0003
        /*0072*/ 	.short	0x0018
        /*0074*/ 	.byte	0x00, 0xf0, 0x11, 0x00


	//----- nvinfo : EIATTR_KPARAM_INFO
	.align		4
.L_25:
        /*0078*/ 	.byte	0x04, 0x17
        /*007a*/ 	.short	(.L_27 - .L_26)
.L_26:
        /*007c*/ 	.word	0x00000000
        /*0080*/ 	.short	0x0002
        /*0082*/ 	.short	0x0010
        /*0084*/ 	.byte	0x00, 0xf0, 0x21, 0x00


	//----- nvinfo : EIATTR_KPARAM_INFO
	.align		4
.L_27:
        /*0088*/ 	.byte	0x04, 0x17
        /*008a*/ 	.short	(.L_29 - .L_28)
.L_28:
        /*008c*/ 	.word	0x00000000
        /*0090*/ 	.short	0x0001
        /*0092*/ 	.short	0x0008
        /*0094*/ 	.byte	0x00, 0xf5, 0x21, 0x00


	//----- nvinfo : EIATTR_KPARAM_INFO
	.align		4
.L_29:
        /*0098*/ 	.byte	0x04, 0x17
        /*009a*/ 	.short	(.L_31 - .L_30)
.L_30:
        /*009c*/ 	.word	0x00000000
        /*00a0*/ 	.short	0x0000
        /*00a2*/ 	.short	0x0000
        /*00a4*/ 	.byte	0x00, 0xf5, 0x21, 0x00


	//----- nvinfo : EIATTR_SPARSE_MMA_MASK
	.align		4
.L_31:
        /*00a8*/ 	.byte	0x03, 0x50
        /*00aa*/ 	.short	0x0000


	//----- nvinfo : EIATTR_MAXREG_COUNT
	.align		4
        /*00ac*/ 	.byte	0x03, 0x1b
        /*00ae*/ 	.short	0x00ff


	//----- nvinfo : EIATTR_MERCURY_ISA_VERSION
	.align		4
        /*00b0*/ 	.byte	0x03, 0x5f
        /*00b2*/ 	.short	0x0101


	//----- nvinfo : EIATTR_VRC_CTA_INIT_COUNT
	.align		4
        /*00b4*/ 	.byte	0x02, 0x4a
	.zero		1
	.zero		1


	//----- nvinfo : EIATTR_EXIT_INSTR_OFFSETS
	.align		4
        /*00b8*/ 	.byte	0x04, 0x1c
        /*00ba*/ 	.short	(.L_33 - .L_32)


	//   ....[0]....
.L_32:
        /*00bc*/ 	.word	0x00000090


	//   ....[1]....
        /*00c0*/ 	.word	0x00002320


	//----- nvinfo : EIATTR_CRS_STACK_SIZE
	.align		4
.L_33:
        /*00c4*/ 	.byte	0x04, 0x1e
        /*00c6*/ 	.short	(.L_35 - .L_34)
.L_34:
        /*00c8*/ 	.word	0x00000000


	//----- nvinfo : EIATTR_CBANK_PARAM_SIZE
	.align		4
.L_35:
        /*00cc*/ 	.byte	0x03, 0x19
        /*00ce*/ 	.short	0x0040


	//----- nvinfo : EIATTR_PARAM_CBANK
	.align		4
        /*00d0*/ 	.byte	0x04, 0x0a
        /*00d2*/ 	.short	(.L_37 - .L_36)
	.align		4
.L_36:
        /*00d4*/ 	.word	index@(.nv.constant0._Z9CudaKDE2DPKfS0_mfffffPfm)
        /*00d8*/ 	.short	0x0380
        /*00da*/ 	.short	0x0040


	//----- nvinfo : EIATTR_SW_WAR
	.align		4
.L_37:
        /*00dc*/ 	.byte	0x04, 0x36
        /*00de*/ 	.short	(.L_39 - .L_38)
.L_38:
        /*00e0*/ 	.word	0x00000008
.L_39:


//--------------------- .nv.callgraph             --------------------------
	.section	.nv.callgraph,"",@"SHT_CUDA_CALLGRAPH"
	.align	4
	.sectionentsize	8
	.align		4
        /*0000*/ 	.word	0x00000000
	.align		4
        /*0004*/ 	.word	0xffffffff
	.align		4
        /*0008*/ 	.word	0x00000000
	.align		4
        /*000c*/ 	.word	0xfffffffe
	.align		4
        /*0010*/ 	.word	0x00000000
	.align		4
        /*0014*/ 	.word	0xfffffffd
	.align		4
        /*0018*/ 	.word	0x00000000
	.align		4
        /*001c*/ 	.word	0xfffffffc


//--------------------- .text._Z9CudaKDE2DPKfS0_mfffffPfm --------------------------
	.section	.text._Z9CudaKDE2DPKfS0_mfffffPfm,"ax",@progbits
	.align	128
        .global         _Z9CudaKDE2DPKfS0_mfffffPfm
        .type           _Z9CudaKDE2DPKfS0_mfffffPfm,@function
        .size           _Z9CudaKDE2DPKfS0_mfffffPfm,(.L_x_52 - _Z9CudaKDE2DPKfS0_mfffffPfm)
        .other          _Z9CudaKDE2DPKfS0_mfffffPfm,@"STO_CUDA_ENTRY STV_DEFAULT"
_Z9CudaKDE2DPKfS0_mfffffPfm:
.text._Z9CudaKDE2DPKfS0_mfffffPfm:
[----:B------:R-:W-:Y:S01]  /*0000*/  LDC R1, c[0x0][0x37c] ;  /* 0x0000df00ff017b82 */ /* 0x000fe20000000800 */
[----:B------:R-:W0:Y:S01]  /*0010*/  S2R R6, SR_CTAID.X ;  /* 0x0000000000067919 */ /* 0x000e220000002500 */
[----:B------:R-:W1:Y:S01]  /*0020*/  LDCU UR5, c[0x0][0x3b8] ;  /* 0x00007700ff0577ac */ /* 0x000e620008000800 */
[----:B------:R-:W0:Y:S01]  /*0030*/  S2R R3, SR_TID.X ;  /* 0x0000000000037919 */ /* 0x000e220000002100 */
[----:B------:R-:W0:Y:S01]  /*0040*/  LDCU UR4, c[0x0][0x360] ;  /* 0x00006c00ff0477ac */ /* 0x000e220008000800 */
[----:B-1----:R-:W-:Y:S01]  /*0050*/  MOV R9, UR5 ;  /* 0x0000000500097c02 */ /* 0x002fe20008000f00 */
[----:B0-----:R-:W-:-:S04]  /*0060*/  IMAD R6, R6, UR4, R3 ;  /* 0x0000000406067c24 */ /* 0x001fc8000f8e0203 */
[----:B------:R-:W-:-:S05]  /*0070*/  IMAD R3, R9, R9, RZ ;  /* 0x0000000909037224 */ /* 0x000fca00078e02ff */
[----:B------:R-:W-:-:S13]  /*0080*/  ISETP.GE.AND P0, PT, R6, R3, PT ;  /* 0x000000030600720c */ /* 0x000fda0003f06270 */
[----:B------:R-:W-:Y:S05]  /*0090*/  @P0 EXIT ;  /* 0x000000000000094d */ /* 0x000fea0003800000 */
[----:B------:R-:W0:Y:S01]  /*00a0*/  LDCU UR4, c[0x0][0x3bc] ;  /* 0x00007780ff0477ac */ /* 0x000e220008000800 */
[----:B------:R-:W-:Y:S01]  /*00b0*/  SHF.R.S32.HI R5, RZ, 0x1f, R6 ;  /* 0x0000001fff057819 */ /* 0x000fe20000011406 */
[----:B------:R-:W-:Y:S03]  /*00c0*/  BSSY.RECONVERGENT B0, `(.L_x_0) ;  /* 0x0000021000007945 */ /* 0x000fe60003800200 */
[----:B0-----:R-:W-:-:S04]  /*00d0*/  LOP3.LUT R0, R5, UR4, RZ, 0xfc, !PT ;  /* 0x0000000405007c12 */ /* 0x001fc8000f8efcff */
[----:B------:R-:W-:-:S13]  /*00e0*/  ISETP.NE.U32.AND P0, PT, R0, RZ, PT ;  /* 0x000000ff0000720c */ /* 0x000fda0003f05070 */
[----:B------:R-:W-:Y:S05]  /*00f0*/  @P0 BRA `(.L_x_1) ;  /* 0x0000000000580947 */ /* 0x000fea0003800000 */
[----:B------:R-:W0:Y:S01]  /*0100*/  I2F.U32.RP R0, R9 ;  /* 0x0000000900007306 */ /* 0x000e220000209000 */
[----:B------:R-:W-:-:S07]  /*0110*/  ISETP.NE.U32.AND P2, PT, R9, RZ, PT ;  /* 0x000000ff0900720c */ /* 0x000fce0003f45070 */
[----:B0-----:R-:W0:Y:S02]  /*0120*/  MUFU.RCP R0, R0 ;  /* 0x0000000000007308 */ /* 0x001e240000001000 */
[----:B0-----:R-:W-:-:S06]  /*0130*/  IADD3 R2, PT, PT, R0, 0xffffffe, RZ ;  /* 0x0ffffffe00027810 */ /* 0x001fcc0007ffe0ff */
[----:B------:R0:W1:Y:S02]  /*0140*/  F2I.FTZ.U32.TRUNC.NTZ R3, R2 ;  /* 0x0000000200037305 */ /* 0x000064000021f000 */
[----:B0-----:R-:W-:Y:S01]  /*0150*/  HFMA2 R2, -RZ, RZ, 0, 0 ;  /* 0x00000000ff027431 */ /* 0x001fe200000001ff */
[----:B-1----:R-:W-:-:S05]  /*0160*/  IADD3 R4, PT, PT, RZ, -R3, RZ ;  /* 0x80000003ff047210 */ /* 0x002fca0007ffe0ff */
[----:B------:R-:W-:-:S04]  /*0170*/  IMAD R7, R4, R9, RZ ;  /* 0x0000000904077224 */ /* 0x000fc800078e02ff */
[----:B------:R-:W-:-:S06]  /*0180*/  IMAD.HI.U32 R3, R3, R7, R2 ;  /* 0x0000000703037227 */ /* 0x000fcc00078e0002 */
[----:B------:R-:W-:-:S05]  /*0190*/  IMAD.HI.U32 R3, R3, R6, RZ ;  /* 0x0000000603037227 */ /* 0x000fca00078e00ff */
[----:B------:R-:W-:-:S05]  /*01a0*/  IADD3 R4, PT, PT, -R3, RZ, RZ ;  /* 0x000000ff03047210 */ /* 0x000fca0007ffe1ff */
[----:B------:R-:W-:-:S05]  /*01b0*/  IMAD R4, R9, R4, R6 ;  /* 0x0000000409047224 */ /* 0x000fca00078e0206 */
[----:B------:R-:W-:-:S13]  /*01c0*/  ISETP.GE.U32.AND P0, PT, R4, R9, PT ;  /* 0x000000090400720c */ /* 0x000fda0003f06070 */
[-C--:B------:R-:W-:Y:S02]  /*01d0*/  @P0 IADD3 R4, PT, PT, R4, -R9.reuse, RZ ;  /* 0x8000000904040210 */ /* 0x080fe40007ffe0ff */
[----:B------:R-:W-:Y:S02]  /*01e0*/  @P0 IADD3 R3, PT, PT, R3, 0x1, RZ ;  /* 0x0000000103030810 */ /* 0x000fe40007ffe0ff */
[----:B------:R-:W-:-:S13]  /*01f0*/  ISETP.GE.U32.AND P1, PT, R4, R9, PT ;  /* 0x000000090400720c */ /* 0x000fda0003f26070 */
[----:B------:R-:W-:Y:S02]  /*0200*/  @P1 IADD3 R3, PT, PT, R3, 0x1, RZ ;  /* 0x0000000103031810 */ /* 0x000fe40007ffe0ff */
[----:B------:R-:W-:-:S04]  /*0210*/  @!P2 LOP3.LUT R3, RZ, R9, RZ, 0x33, !PT ;  /* 0x00000009ff03a212 */ /* 0x000fc800078e33ff */
[----:B------:R-:W-:Y:S02]  /*0220*/  IADD3 R2, PT, PT, -R3, RZ, RZ ;  /* 0x000000ff03027210 */ /* 0x000fe40007ffe1ff */
[----:B------:R-:W-:-:S03]  /*0230*/  MOV R0, R3 ;  /* 0x0000000300007202 */ /* 0x000fc60000000f00 */
[----:B------:R-:W-:Y:S01]  /*0240*/  IMAD R2, R9, R2, R6 ;  /* 0x0000000209027224 */ /* 0x000fe200078e0206 */
[----:B------:R-:W-:Y:S06]  /*0250*/  BRA `(.L_x_2) ;  /* 0x00000000001c7947 */ /* 0x000fec0003800000 */
.L_x_1:
[----:B------:R-:W-:-:S07]  /*0260*/  MOV R0, 0x280 ;  /* 0x0000028000007802 */ /* 0x000fce0000000f00 */
[----:B------:R-:W-:Y:S05]  /*0270*/  CALL.REL.NOINC `($__internal_0_$__cuda_sm20_div_u64) ;  /* 0x00000020002c7944 */ /* 0x000fea0003c00000 */
[----:B------:R-:W0:Y:S01]  /*0280*/  LDCU UR4, c[0x0][0x3b8] ;  /* 0x00007700ff0477ac */ /* 0x000e220008000800 */
[----:B------:R-:W-:Y:S02]  /*0290*/  IADD3 R2, PT, PT, -R4, RZ, RZ ;  /* 0x000000ff04027210 */ /* 0x000fe40007ffe1ff */
[----:B------:R-:W-:Y:S02]  /*02a0*/  MOV R0, R4 ;  /* 0x0000000400007202 */ /* 0x000fe40000000f00 */
[----:B0-----:R-:W-:-:S05]  /*02b0*/  MOV R9, UR4 ;  /* 0x0000000400097c02 */ /* 0x001fca0008000f00 */
[----:B------:R-:W-:-:S07]  /*02c0*/  IMAD R2, R2, R9, R6 ;  /* 0x0000000902027224 */ /* 0x000fce00078e0206 */
.L_x_2:
[----:B------:R-:W-:Y:S05]  /*02d0*/  BSYNC.RECONVERGENT B0 ;  /* 0x0000000000007941 */ /* 0x000fea0003800200 */
.L_x_0:
[----:B------:R-:W0:Y:S01]  /*02e0*/  LDC R3, c[0x0][0x3bc] ;  /* 0x0000ef00ff037b82 */ /* 0x000e220000000800 */
[----:B------:R-:W-:Y:S01]  /*02f0*/  IADD3 R8, P0, PT, R9, -0x1, RZ ;  /* 0xffffffff09087810 */ /* 0x000fe20007f1e0ff */
[----:B------:R-:W1:Y:S01]  /*0300*/  LDCU UR4, c[0x0][0x3a8] ;  /* 0x00007500ff0477ac */ /* 0x000e620008000800 */
[----:B------:R-:W-:Y:S01]  /*0310*/  I2FP.F32.S32 R0, R0 ;  /* 0x0000000000007245 */ /* 0x000fe20000201400 */
[----:B------:R-:W-:Y:S04]  /*0320*/  BSSY.RECONVERGENT B2, `(.L_x_3) ;  /* 0x0000010000027945 */ /* 0x000fe80003800200 */
[----:B------:R-:W1:Y:S01]  /*0330*/  LDC R12, c[0x0][0x3a4] ;  /* 0x0000e900ff0c7b82 */ /* 0x000e620000000800 */
[----:B0-----:R-:W-:-:S04]  /*0340*/  IADD3.X R9, PT, PT, R3, -0x1, RZ, P0, !PT ;  /* 0xffffffff03097810 */ /* 0x001fc800007fe4ff */
[----:B------:R-:W0:Y:S08]  /*0350*/  I2F.U64 R3, R8 ;  /* 0x0000000800037312 */ /* 0x000e300000301000 */
[----:B0-----:R-:W0:Y:S08]  /*0360*/  MUFU.RCP R4, R3 ;  /* 0x0000000300047308 */ /* 0x001e300000001000 */
[----:B------:R-:W2:Y:S01]  /*0370*/  FCHK P0, R0, R3 ;  /* 0x0000000300007302 */ /* 0x000ea20000000000 */
[----:B0-----:R-:W-:-:S04]  /*0380*/  FFMA R7, -R3, R4, 1 ;  /* 0x3f80000003077423 */ /* 0x001fc80000000104 */
[----:B------:R-:W-:Y:S01]  /*0390*/  FFMA R7, R4, R7, R4 ;  /* 0x0000000704077223 */ /* 0x000fe20000000004 */
[----:B-1----:R-:W-:-:S03]  /*03a0*/  FADD R4, -R12, UR4 ;  /* 0x000000040c047e21 */ /* 0x002fc60008000100 */
[----:B------:R-:W-:-:S04]  /*03b0*/  FFMA R10, R0, R7, RZ ;  /* 0x00000007000a7223 */ /* 0x000fc800000000ff */
[----:B------:R-:W-:-:S04]  /*03c0*/  FFMA R11, -R3, R10, R0 ;  /* 0x0000000a030b7223 */ /* 0x000fc80000000100 */
[----:B------:R-:W-:Y:S01]  /*03d0*/  FFMA R7, R7, R11, R10 ;  /* 0x0000000b07077223 */ /* 0x000fe2000000000a */
[----:B--2---:R-:W-:Y:S06]  /*03e0*/  @!P0 BRA `(.L_x_4) ;  /* 0x00000000000c8947 */ /* 0x004fec0003800000 */
[----:B------:R-:W-:-:S07]  /*03f0*/  MOV R8, 0x410 ;  /* 0x0000041000087802 */ /* 0x000fce0000000f00 */
[----:B------:R-:W-:Y:S05]  /*0400*/  CALL.REL.NOINC `($__internal_1_$__cuda_sm3x_div_rn_noftz_f32_slowpath) ;  /* 0x0000002000cc7944 */ /* 0x000fea0003c00000 */
[----:B------:R-:W-:-:S07]  /*0410*/  MOV R7, R0 ;  /* 0x0000000000077202 */ /* 0x000fce0000000f00 */
.L_x_4:
[----:B------:R-:W-:Y:S05]  /*0420*/  BSYNC.RECONVERGENT B2 ;  /* 0x0000000000027941 */ /* 0x000fea0003800200 */
.L_x_3:
[----:B------:R-:W0:Y:S01]  /*0430*/  MUFU.RCP R0, R3 ;  /* 0x0000000300007308 */ /* 0x000e220000001000 */
[----:B------:R-:W1:Y:S01]  /*0440*/  LDC R8, c[0x0][0x39c] ;  /* 0x0000e700ff087b82 */ /* 0x000e620000000800 */
[----:B------:R-:W2:Y:S01]  /*0450*/  LDCU.64 UR4, c[0x0][0x3a0] ;  /* 0x00007400ff0477ac */ /* 0x000ea20008000a00 */
[----:B------:R-:W-:Y:S01]  /*0460*/  I2FP.F32.S32 R10, R2 ;  /* 0x00000002000a7245 */ /* 0x000fe20000201400 */
[----:B------:R-:W-:Y:S04]  /*0470*/  BSSY.RECONVERGENT B2, `(.L_x_5) ;  /* 0x000000d000027945 */ /* 0x000fe80003800200 */
[----:B------:R-:W3:Y:S01]  /*0480*/  FCHK P0, R10, R3 ;  /* 0x000000030a007302 */ /* 0x000ee20000000000 */
[----:B0-----:R-:W-:Y:S01]  /*0490*/  FFMA R9, -R3, R0, 1 ;  /* 0x3f80000003097423 */ /* 0x001fe20000000100 */
[----:B--2---:R-:W-:-:S03]  /*04a0*/  FFMA R4, R4, R7, UR5 ;  /* 0x0000000504047e23 */ /* 0x004fc60008000007 */
[----:B------:R-:W-:-:S04]  /*04b0*/  FFMA R0, R0, R9, R0 ;  /* 0x0000000900007223 */ /* 0x000fc80000000000 */
[----:B------:R-:W-:-:S04]  /*04c0*/  FFMA R9, R0, R10, RZ ;  /* 0x0000000a00097223 */ /* 0x000fc800000000ff */
[----:B------:R-:W-:-:S04]  /*04d0*/  FFMA R2, -R3, R9, R10 ;  /* 0x0000000903027223 */ /* 0x000fc8000000010a */
[----:B------:R-:W-:Y:S01]  /*04e0*/  FFMA R0, R0, R2, R9 ;  /* 0x0000000200007223 */ /* 0x000fe20000000009 */
[----:B-1----:R-:W-:Y:S01]  /*04f0*/  FADD R2, -R8, UR4 ;  /* 0x0000000408027e21 */ /* 0x002fe20008000100 */
[----:B---3--:R-:W-:Y:S06]  /*0500*/  @!P0 BRA `(.L_x_6) ;  /* 0x00000000000c8947 */ /* 0x008fec0003800000 */
[----:B------:R-:W-:Y:S02]  /*0510*/  MOV R0, R10 ;  /* 0x0000000a00007202 */ /* 0x000fe40000000f00 */
[----:B------:R-:W-:-:S07]  /*0520*/  MOV R8, 0x540 ;  /* 0x0000054000087802 */ /* 0x000fce0000000f00 */
[----:B------:R-:W-:Y:S05]  /*0530*/  CALL.REL.NOINC `($__internal_1_$__cuda_sm3x_div_rn_noftz_f32_slowpath) ;  /* 0x0000002000807944 */ /* 0x000fea0003c00000 */
.L_x_6:
[----:B------:R-:W-:Y:S05]  /*0540*/  BSYNC.RECONVERGENT B2 ;  /* 0x0000000000027941 */ /* 0x000fea0003800200 */
.L_x_5:
[----:B------:R-:W0:Y:S01]  /*0550*/  LDCU.64 UR10, c[0x0][0x390] ;  /* 0x00007200ff0a77ac */ /* 0x000e220008000a00 */
[----:B------:R-:W-:Y:S01]  /*0560*/  HFMA2 R10, -RZ, RZ, 0, 0 ;  /* 0x00000000ff0a7431 */ /* 0x000fe200000001ff */
[----:B------:R-:W1:Y:S01]  /*0570*/  LDCU UR4, c[0x0][0x39c] ;  /* 0x00007380ff0477ac */ /* 0x000e620008000800 */
[----:B------:R-:W2:Y:S01]  /*0580*/  LDCU.64 UR16, c[0x0][0x358] ;  /* 0x00006b00ff1077ac */ /* 0x000ea20008000a00 */
[----:B0-----:R-:W-:-:S04]  /*0590*/  UISETP.NE.U32.AND UP0, UPT, UR10, URZ, UPT ;  /* 0x000000ff0a00728c */ /* 0x001fc8000bf05070 */
[----:B------:R-:W-:Y:S01]  /*05a0*/  UISETP.NE.AND.EX UP0, UPT, UR11, URZ, UPT, UP0 ;  /* 0x000000ff0b00728c */ /* 0x000fe2000bf05300 */
[----:B-1----:R-:W-:-:S08]  /*05b0*/  FFMA R2, R0, R2, UR4 ;  /* 0x0000000400027e23 */ /* 0x002fd00008000002 */
[----:B--2---:R-:W-:Y:S05]  /*05c0*/  BRA.U !UP0, `(.L_x_7) ;  /* 0x0000001d08447547 */ /* 0x004fea000b800000 */
[----:B------:R-:W0:Y:S01]  /*05d0*/  LDC R3, c[0x0][0x398] ;  /* 0x0000e600ff037b82 */ /* 0x000e220000000800 */
[----:B------:R-:W-:Y:S01]  /*05e0*/  UISETP.GE.U32.AND UP0, UPT, UR10, 0x4, UPT ;  /* 0x000000040a00788c */ /* 0x000fe2000bf06070 */
[----:B------:R-:W-:Y:S01]  /*05f0*/  MOV R10, RZ ;  /* 0x000000ff000a7202 */ /* 0x000fe20000000f00 */
[----:B------:R-:W-:Y:S02]  /*0600*/  ULOP3.LUT UR18, UR10, 0x3, URZ, 0xc0, !UPT ;  /* 0x000000030a127892 */ /* 0x000fe4000f8ec0ff */
[----:B------:R-:W-:Y:S01]  /*0610*/  UISETP.GE.U32.AND.EX UP0, UPT, UR11, URZ, UPT, UP0 ;  /* 0x000000ff0b00728c */ /* 0x000fe2000bf06100 */
[----:B------:R-:W-:Y:S01]  /*0620*/  UMOV UR4, URZ ;  /* 0x000000ff00047c82 */ /* 0x000fe20008000000 */
[----:B------:R-:W-:Y:S01]  /*0630*/  UMOV UR5, URZ ;  /* 0x000000ff00057c82 */ /* 0x000fe20008000000 */
[----:B0-----:R-:W-:-:S06]  /*0640*/  FMUL R3, R3, R3 ;  /* 0x0000000303037220 */ /* 0x001fcc0000400000 */
[----:B------:R-:W-:Y:S05]  /*0650*/  BRA.U !UP0, `(.L_x_8) ;  /* 0x0000000d08cc7547 */ /* 0x000fea000b800000 */
[----:B------:R-:W0:Y:S01]  /*0660*/  LDCU.128 UR12, c[0x0][0x380] ;  /* 0x00007000ff0c77ac */ /* 0x000e220008000c00 */
[----:B------:R-:W-:Y:S01]  /*0670*/  HFMA2 R10, -RZ, RZ, 0, 0 ;  /* 0x00000000ff0a7431 */ /* 0x000fe200000001ff */
[----:B------:R-:W1:Y:S01]  /*0680*/  LDCU UR5, c[0x0][0x394] ;  /* 0x00007280ff0577ac */ /* 0x000e620008000800 */
[----:B------:R-:W-:Y:S02]  /*0690*/  ULOP3.LUT UR4, UR10, 0xfffffffc, URZ, 0xc0, !UPT ;  /* 0xfffffffc0a047892 */ /* 0x000fe4000f8ec0ff */
[----:B0-----:R-:W-:Y:S02]  /*06a0*/  UIADD3 UR8, UP0, UPT, UR14, 0x8, URZ ;  /* 0x000000080e087890 */ /* 0x001fe4000ff1e0ff */
[----:B------:R-:W-:Y:S02]  /*06b0*/  UIADD3 UR6, UP1, UPT, UR12, 0x8, URZ ;  /* 0x000000080c067890 */ /* 0x000fe4000ff3e0ff */
[----:B------:R-:W-:Y:S02]  /*06c0*/  UIADD3.X UR9, UPT, UPT, URZ, UR15, URZ, UP0, !UPT ;  /* 0x0000000fff097290 */ /* 0x000fe400087fe4ff */
[----:B------:R-:W-:Y:S01]  /*06d0*/  UIADD3.X UR7, UPT, UPT, URZ, UR13, URZ, UP1, !UPT ;  /* 0x0000000dff077290 */ /* 0x000fe20008ffe4ff */
[----:B------:R-:W-:-:S02]  /*06e0*/  MOV R14, UR8 ;  /* 0x00000008000e7c02 */ /* 0x000fc40008000f00 */
[----:B------:R-:W-:Y:S01]  /*06f0*/  MOV R12, UR6 ;  /* 0x00000006000c7c02 */ /* 0x000fe20008000f00 */
[----:B------:R-:W-:Y:S01]  /*0700*/  UMOV UR6, UR4 ;  /* 0x0000000400067c82 */ /* 0x000fe20008000000 */
[----:B------:R-:W-:Y:S02]  /*0710*/  MOV R15, UR9 ;  /* 0x00000009000f7c02 */ /* 0x000fe40008000f00 */
[----:B------:R-:W-:Y:S01]  /*0720*/  MOV R13, UR7 ;  /* 0x00000007000d7c02 */ /* 0x000fe20008000f00 */
[----:B-1----:R-:W-:-:S06]  /*0730*/  UMOV UR7, UR5 ;  /* 0x0000000500077c82 */ /* 0x002fcc0008000000 */
.L_x_25:
[----:B------:R-:W2:Y:S04]  /*0740*/  LDG.E R7, desc[UR16][R12.64+-0x8] ;  /* 0xfffff8100c077981 */ /* 0x000ea8000c1e1900 */
[----:B------:R-:W3:Y:S01]  /*0750*/  LDG.E R11, desc[UR16][R14.64+-0x8] ;  /* 0xfffff8100e0b7981 */ /* 0x000ee2000c1e1900 */
[----:B------:R-:W0:Y:S01]  /*0760*/  MUFU.RCP R8, R3 ;  /* 0x0000000300087308 */ /* 0x000e220000001000 */
[----:B------:R-:W-:Y:S01]  /*0770*/  BSSY.RECONVERGENT B2, `(.L_x_9) ;  /* 0x000000f000027945 */ /* 0x000fe20003800200 */
[----:B0-----:R-:W-:-:S04]  /*0780*/  FFMA R9, -R3, R8, 1 ;  /* 0x3f80000003097423 */ /* 0x001fc80000000108 */
[----:B------:R-:W-:Y:S01]  /*0790*/  FFMA R9, R8, R9, R8 ;  /* 0x0000000908097223 */ /* 0x000fe20000000008 */
[----:B--2---:R-:W-:-:S04]  /*07a0*/  FADD R7, R2, -R7 ;  /* 0x8000000702077221 */ /* 0x004fc80000000000 */
[----:B------:R-:W-:Y:S01]  /*07b0*/  FMUL R0, R7, -0.5 ;  /* 0xbf00000007007820 */ /* 0x000fe20000400000 */
[----:B---3--:R-:W-:-:S03]  /*07c0*/  FADD R11, R4, -R11 ;  /* 0x8000000b040b7221 */ /* 0x008fc60000000000 */
[----:B------:R-:W-:-:S04]  /*07d0*/  FMUL R0, R7, R0 ;  /* 0x0000000007007220 */ /* 0x000fc80000400000 */
[----:B------:R-:W0:Y:S01]  /*07e0*/  FCHK P0, R0, R3 ;  /* 0x0000000300007302 */ /* 0x000e220000000000 */
[----:B------:R-:W-:-:S04]  /*07f0*/  FFMA R8, R0, R9, RZ ;  /* 0x0000000900087223 */ /* 0x000fc800000000ff */
[----:B------:R-:W-:-:S04]  /*0800*/  FFMA R7, -R3, R8, R0 ;  /* 0x0000000803077223 */ /* 0x000fc80000000100 */
[----:B------:R-:W-:Y:S01]  /*0810*/  FFMA R7, R9, R7, R8 ;  /* 0x0000000709077223 */ /* 0x000fe20000000008 */
[----:B0-----:R-:W-:Y:S06]  /*0820*/  @!P0 BRA `(.L_x_10) ;  /* 0x00000000000c8947 */ /* 0x001fec0003800000 */
[----:B------:R-:W-:-:S07]  /*0830*/  MOV R8, 0x850 ;  /* 0x0000085000087802 */ /* 0x000fce0000000f00 */
[----:B------:R-:W-:Y:S05]  /*0840*/  CALL.REL.NOINC `($__internal_1_$__cuda_sm3x_div_rn_noftz_f32_slowpath) ;  /* 0x0000001c00bc7944 */ /* 0x000fea0003c00000 */
[----:B------:R-:W-:-:S07]  /*0850*/  MOV R7, R0 ;  /* 0x0000000000077202 */ /* 0x000fce0000000f00 */
.L_x_10:
[----:B------:R-:W-:Y:S05]  /*0860*/  BSYNC.RECONVERGENT B2 ;  /* 0x0000000000027941 */ /* 0x000fea0003800200 */
.L_x_9:
[----:B------:R-:W-:Y:S01]  /*0870*/  HFMA2 R0, -RZ, RZ, 0.96630859375, -0.0022525787353515625 ;  /* 0x3bbb989dff007431 */ /* 0x000fe200000001ff */
[----:B------:R-:W-:Y:S01]  /*0880*/  MOV R9, 0x437c0000 ;  /* 0x437c000000097802 */ /* 0x000fe20000000f00 */
[----:B------:R-:W0:Y:S01]  /*0890*/  MUFU.RCP R20, R3 ;  /* 0x0000000300147308 */ /* 0x000e220000001000 */
[----:B------:R-:W-:Y:S02]  /*08a0*/  BSSY.RECONVERGENT B2, `(.L_x_11) ;  /* 0x0000015000027945 */ /* 0x000fe40003800200 */
[----:B------:R-:W-:-:S04]  /*08b0*/  FFMA.SAT R0, R7, R0, 0.5 ;  /* 0x3f00000007007423 */ /* 0x000fc80000002000 */
[----:B------:R-:W-:-:S04]  /*08c0*/  FFMA.RM R8, R0, R9, 12582913 ;  /* 0x4b40000100087423 */ /* 0x000fc80000004009 */
[----:B------:R-:W-:Y:S01]  /*08d0*/  FADD R0, R8, -12583039 ;  /* 0xcb40007f08007421 */ /* 0x000fe20000000000 */
[----:B0-----:R-:W-:-:S03]  /*08e0*/  FFMA R9, -R3, R20, 1 ;  /* 0x3f80000003097423 */ /* 0x001fc60000000114 */
[----:B------:R-:W-:-:S04]  /*08f0*/  FFMA R0, R7, 1.4426950216293334961, -R0 ;  /* 0x3fb8aa3b07007823 */ /* 0x000fc80000000800 */
[----:B------:R-:W-:Y:S01]  /*0900*/  FFMA R7, R7, 1.925963033500011079e-08, R0 ;  /* 0x32a5706007077823 */ /* 0x000fe20000000000 */
[----:B------:R-:W-:-:S03]  /*0910*/  FMUL R0, R11, -0.5 ;  /* 0xbf0000000b007820 */ /* 0x000fc60000400000 */
[----:B------:R-:W0:Y:S01]  /*0920*/  MUFU.EX2 R16, R7 ;  /* 0x0000000700107308 */ /* 0x000e220000000800 */
[----:B------:R-:W-:Y:S01]  /*0930*/  FMUL R18, R11, R0 ;  /* 0x000000000b127220 */ /* 0x000fe20000400000 */
[----:B------:R-:W-:Y:S01]  /*0940*/  FFMA R0, R20, R9, R20 ;  /* 0x0000000914007223 */ /* 0x000fe20000000014 */
[----:B------:R-:W-:-:S03]  /*0950*/  SHF.L.U32 R11, R8, 0x17, RZ ;  /* 0x00000017080b7819 */ /* 0x000fc600000006ff */
[----:B------:R-:W-:Y:S02]  /*0960*/  FFMA R9, R0, R18, RZ ;  /* 0x0000001200097223 */ /* 0x000fe400000000ff */
[----:B------:R-:W1:Y:S02]  /*0970*/  FCHK P0, R18, R3 ;  /* 0x0000000312007302 */ /* 0x000e640000000000 */
[----:B------:R-:W-:-:S04]  /*0980*/  FFMA R8, -R3, R9, R18 ;  /* 0x0000000903087223 */ /* 0x000fc80000000112 */
[----:B------:R-:W-:Y:S01]  /*0990*/  FFMA R0, R0, R8, R9 ;  /* 0x0000000800007223 */ /* 0x000fe20000000009 */
[----:B0-----:R-:W-:Y:S01]  /*09a0*/  FMUL R11, R11, R16 ;  /* 0x000000100b0b7220 */ /* 0x001fe20000400000 */
[----:B-1----:R-:W-:Y:S06]  /*09b0*/  @!P0 BRA `(.L_x_12) ;  /* 0x00000000000c8947 */ /* 0x002fec0003800000 */
[----:B------:R-:W-:Y:S02]  /*09c0*/  MOV R0, R18 ;  /* 0x0000001200007202 */ /* 0x000fe40000000f00 */
[----:B------:R-:W-:-:S07]  /*09d0*/  MOV R8, 0x9f0 ;  /* 0x000009f000087802 */ /* 0x000fce0000000f00 */
[----:B------:R-:W-:Y:S05]  /*09e0*/  CALL.REL.NOINC `($__internal_1_$__cuda_sm3x_div_rn_noftz_f32_slowpath) ;  /* 0x0000001c00547944 */ /* 0x000fea0003c00000 */
.L_x_12:
[----:B------:R-:W-:Y:S05]  /*09f0*/  BSYNC.RECONVERGENT B2 ;  /* 0x0000000000027941 */ /* 0x000fea0003800200 */
.L_x_11:
[----:B------:R-:W2:Y:S04]  /*0a00*/  LDG.E R17, desc[UR16][R12.64+-0x4] ;  /* 0xfffffc100c117981 */ /* 0x000ea8000c1e1900 */
[----:B------:R-:W3:Y:S01]  /*0a10*/  LDG.E R7, desc[UR16][R14.64+-0x4] ;  /* 0xfffffc100e077981 */ /* 0x000ee2000c1e1900 */
[----:B------:R-:W-:Y:S01]  /*0a20*/  HFMA2 R9, -RZ, RZ, 0.96630859375, -0.0022525787353515625 ;  /* 0x3bbb989dff097431 */ /* 0x000fe200000001ff */
[----:B------:R-:W-:Y:S01]  /*0a30*/  MOV R19, 0x437c0000 ;  /* 0x437c000000137802 */ /* 0x000fe20000000f00 */
[----:B------:R-:W0:Y:S01]  /*0a40*/  MUFU.RCP R18, R3 ;  /* 0x0000000300127308 */ /* 0x000e220000001000 */
[----:B------:R-:W-:Y:S02]  /*0a50*/  BSSY.RECONVERGENT B2, `(.L_x_13) ;  /* 0x0000018000027945 */ /* 0x000fe40003800200 */
[----:B------:R-:W-:-:S04]  /*0a60*/  FFMA.SAT R8, R0, R9, 0.5 ;  /* 0x3f00000000087423 */ /* 0x000fc80000002009 */
[----:B------:R-:W-:-:S04]  /*0a70*/  FFMA.RM R8, R8, R19, 12582913 ;  /* 0x4b40000108087423 */ /* 0x000fc80000004013 */
[C---:B------:R-:W-:Y:S01]  /*0a80*/  FADD R9, R8.reuse, -12583039 ;  /* 0xcb40007f08097421 */ /* 0x040fe20000000000 */
[----:B0-----:R-:W-:Y:S01]  /*0a90*/  FFMA R19, -R3, R18, 1 ;  /* 0x3f80000003137423 */ /* 0x001fe20000000112 */
[----:B------:R-:W-:Y:S02]  /*0aa0*/  SHF.L.U32 R8, R8, 0x17, RZ ;  /* 0x0000001708087819 */ /* 0x000fe400000006ff */
[----:B------:R-:W-:-:S04]  /*0ab0*/  FFMA R9, R0, 1.4426950216293334961, -R9 ;  /* 0x3fb8aa3b00097823 */ /* 0x000fc80000000809 */
[----:B------:R-:W-:Y:S01]  /*0ac0*/  FFMA R9, R0, 1.925963033500011079e-08, R9 ;  /* 0x32a5706000097823 */ /* 0x000fe20000000009 */
[----:B------:R-:W-:-:S05]  /*0ad0*/  FFMA R0, R18, R19, R18 ;  /* 0x0000001312007223 */ /* 0x000fca0000000012 */
[----:B------:R-:W0:Y:S02]  /*0ae0*/  MUFU.EX2 R9, R9 ;  /* 0x0000000900097308 */ /* 0x000e240000000800 */
[----:B0-----:R-:W-:-:S04]  /*0af0*/  FMUL R8, R8, R9 ;  /* 0x0000000908087220 */ /* 0x001fc80000400000 */
        /* <DEDUP_REMOVED lines=10> */
[----:B------:R-:W-:Y:S02]  /*0ba0*/  MOV R0, R18 ;  /* 0x0000001200007202 */ /* 0x000fe40000000f00 */
[----:B------:R-:W-:-:S07]  /*0bb0*/  MOV R8, 0xbd0 ;  /* 0x00000bd000087802 */ /* 0x000fce0000000f00 */
[----:B------:R-:W-:Y:S05]  /*0bc0*/  CALL.REL.NOINC `($__internal_1_$__cuda_sm3x_div_rn_noftz_f32_slowpath) ;  /* 0x0000001800dc7944 */ /* 0x000fea0003c00000 */
.L_x_14:
[----:B------:R-:W-:Y:S05]  /*0bd0*/  BSYNC.RECONVERGENT B2 ;  /* 0x0000000000027941 */ /* 0x000fea0003800200 */
.L_x_13:
        /* <DEDUP_REMOVED lines=24> */
.L_x_16:
[----:B------:R-:W-:Y:S05]  /*0d60*/  BSYNC.RECONVERGENT B2 ;  /* 0x0000000000027941 */ /* 0x000fea0003800200 */
.L_x_15:
        /* <DEDUP_REMOVED lines=29> */
.L_x_18:
[----:B------:R-:W-:Y:S05]  /*0f40*/  BSYNC.RECONVERGENT B2 ;  /* 0x0000000000027941 */ /* 0x000fea0003800200 */
.L_x_17:
        /* <DEDUP_REMOVED lines=24> */
.L_x_20:
[----:B------:R-:W-:Y:S05]  /*10d0*/  BSYNC.RECONVERGENT B2 ;  /* 0x0000000000027941 */ /* 0x000fea0003800200 */
.L_x_19:
        /* <DEDUP_REMOVED lines=29> */
.L_x_22:
[----:B------:R-:W-:Y:S05]  /*12b0*/  BSYNC.RECONVERGENT B2 ;  /* 0x0000000000027941 */ /* 0x000fea0003800200 */
.L_x_21:
        /* <DEDUP_REMOVED lines=24> */
.L_x_24:
[----:B------:R-:W-:Y:S05]  /*1440*/  BSYNC.RECONVERGENT B2 ;  /* 0x0000000000027941 */ /* 0x000fea0003800200 */
.L_x_23:
[----:B------:R-:W-:Y:S01]  /*1450*/  HFMA2 R7, -RZ, RZ, 0.96630859375, -0.0022525787353515625 ;  /* 0x3bbb989dff077431 */ /* 0x000fe200000001ff */
[----:B------:R-:W-:Y:S01]  /*1460*/  MOV R8, 0x437c0000 ;  /* 0x437c000000087802 */ /* 0x000fe20000000f00 */
[----:B------:R-:W-:Y:S01]  /*1470*/  UIADD3 UR6, UP0, UPT, UR6, -0x4, URZ ;  /* 0xfffffffc06067890 */ /* 0x000fe2000ff1e0ff */
[----:B------:R-:W-:Y:S02]  /*1480*/  IADD3 R14, P0, PT, R14, 0x10, RZ ;  /* 0x000000100e0e7810 */ /* 0x000fe40007f1e0ff */
[----:B------:R-:W-:Y:S01]  /*1490*/  IADD3 R12, P1, PT, R12, 0x10, RZ ;  /* 0x000000100c0c7810 */ /* 0x000fe20007f3e0ff */
[----:B------:R-:W-:Y:S01]  /*14a0*/  UIADD3.X UR7, UPT, UPT, UR7, -0x1, URZ, UP0, !UPT ;  /* 0xffffffff07077890 */ /* 0x000fe200087fe4ff */
[----:B------:R-:W-:Y:S01]  /*14b0*/  IADD3.X R15, PT, PT, RZ, R15, RZ, P0, !PT ;  /* 0x0000000fff0f7210 */ /* 0x000fe200007fe4ff */
[----:B------:R-:W-:Y:S01]  /*14c0*/  UISETP.NE.U32.AND UP0, UPT, UR6, URZ, UPT ;  /* 0x000000ff0600728c */ /* 0x000fe2000bf05070 */
[----:B------:R-:W-:Y:S01]  /*14d0*/  IADD3.X R13, PT, PT, RZ, R13, RZ, P1, !PT ;  /* 0x0000000dff0d7210 */ /* 0x000fe20000ffe4ff */
[----:B------:R-:W-:-:S02]  /*14e0*/  FFMA.SAT R7, R0, R7, 0.5 ;  /* 0x3f00000000077423 */ /* 0x000fc40000002007 */
[----:B------:R-:W-:Y:S02]  /*14f0*/  UISETP.NE.AND.EX UP0, UPT, UR7, URZ, UPT, UP0 ;  /* 0x000000ff0700728c */ /* 0x000fe4000bf05300 */
[----:B------:R-:W-:-:S04]  /*1500*/  FFMA.RM R7, R7, R8, 12582913 ;  /* 0x4b40000107077423 */ /* 0x000fc80000004008 */
[C---:B------:R-:W-:Y:S01]  /*1510*/  FADD R9, R7.reuse, -12583039 ;  /* 0xcb40007f07097421 */ /* 0x040fe20000000000 */
[----:B------:R-:W-:-:S03]  /*1520*/  SHF.L.U32 R7, R7, 0x17, RZ ;  /* 0x0000001707077819 */ /* 0x000fc600000006ff */
[----:B------:R-:W-:-:S04]  /*1530*/  FFMA R9, R0, 1.4426950216293334961, -R9 ;  /* 0x3fb8aa3b00097823 */ /* 0x000fc80000000809 */
[----:B------:R-:W-:-:S04]  /*1540*/  FFMA R9, R0, 1.925963033500011079e-08, R9 ;  /* 0x32a5706000097823 */ /* 0x000fc80000000009 */
[----:B------:R-:W0:Y:S02]  /*1550*/  MUFU.EX2 R0, R9 ;  /* 0x0000000900007308 */ /* 0x000e240000000800 */
[----:B0-----:R-:W-:-:S04]  /*1560*/  FMUL R0, R7, R0 ;  /* 0x0000000007007220 */ /* 0x001fc80000400000 */
[----:B------:R-:W-:Y:S01]  /*1570*/  FFMA R10, R11, R0, R10 ;  /* 0x000000000b0a7223 */ /* 0x000fe2000000000a */
[----:B------:R-:W-:Y:S06]  /*1580*/  BRA.U UP0, `(.L_x_25) ;  /* 0xfffffff1006c7547 */ /* 0x000fec000b83ffff */
.L_x_8:
[----:B------:R-:W-:-:S04]  /*1590*/  UISETP.NE.U32.AND UP0, UPT, UR18, URZ, UPT ;  /* 0x000000ff1200728c */ /* 0x000fc8000bf05070 */
[----:B------:R-:W-:-:S09]  /*15a0*/  UISETP.NE.AND.EX UP0, UPT, URZ, URZ, UPT, UP0 ;  /* 0x000000ffff00728c */ /* 0x000fd2000bf05300 */
[----:B------:R-:W-:Y:S05]  /*15b0*/  BRA.U !UP0, `(.L_x_7) ;  /* 0x0000000d08487547 */ /* 0x000fea000b800000 */
[----:B------:R-:W-:-:S04]  /*15c0*/  UISETP.NE.U32.AND UP0, UPT, UR18, 0x1, UPT ;  /* 0x000000011200788c */ /* 0x000fc8000bf05070 */
[----:B------:R-:W-:-:S09]  /*15d0*/  UISETP.NE.AND.EX UP0, UPT, URZ, URZ, UPT, UP0 ;  /* 0x000000ffff00728c */ /* 0x000fd2000bf05300 */
[----:B------:R-:W-:Y:S05]  /*15e0*/  BRA.U !UP0, `(.L_x_26) ;  /* 0x0000000908207547 */ /* 0x000fea000b800000 */
[----:B------:R-:W0:Y:S01]  /*15f0*/  LDCU.128 UR12, c[0x0][0x380] ;  /* 0x00007000ff0c77ac */ /* 0x000e220008000c00 */
[----:B------:R-:W-:Y:S02]  /*1600*/  USHF.L.U32 UR7, UR4, 0x2, URZ ;  /* 0x0000000204077899 */ /* 0x000fe400080006ff */
[----:B------:R-:W-:Y:S02]  /*1610*/  USHF.L.U64.HI UR8, UR4, 0x2, UR5 ;  /* 0x0000000204087899 */ /* 0x000fe40008010205 */
[----:B0-----:R-:W-:-:S04]  /*1620*/  UIADD3 UR5, UP0, UPT, UR7, UR12, URZ ;  /* 0x0000000c07057290 */ /* 0x001fc8000ff1e0ff */
[----:B------:R-:W-:Y:S02]  /*1630*/  UIADD3.X UR6, UPT, UPT, UR8, UR13, URZ, UP0, !UPT ;  /* 0x0000000d08067290 */ /* 0x000fe400087fe4ff */
[----:B------:R-:W-:-:S04]  /*1640*/  MOV R8, UR5 ;  /* 0x0000000500087c02 */ /* 0x000fc80008000f00 */
[----:B------:R-:W-:-:S06]  /*1650*/  MOV R9, UR6 ;  /* 0x0000000600097c02 */ /* 0x000fcc0008000f00 */
[----:B------:R-:W2:Y:S01]  /*1660*/  LDG.E R9, desc[UR16][R8.64] ;  /* 0x0000001008097981 */ /* 0x000ea2000c1e1900 */
[----:B------:R-:W-:-:S04]  /*1670*/  UIADD3 UR5, UP0, UPT, UR7, UR14, URZ ;  /* 0x0000000e07057290 */ /* 0x000fc8000ff1e0ff */
[----:B------:R-:W-:Y:S02]  /*1680*/  UIADD3.X UR6, UPT, UPT, UR8, UR15, URZ, UP0, !UPT ;  /* 0x0000000f08067290 */ /* 0x000fe400087fe4ff */
[----:B------:R-:W-:-:S04]  /*1690*/  MOV R12, UR5 ;  /* 0x00000005000c7c02 */ /* 0x000fc80008000f00 */
[----:B------:R-:W-:-:S05]  /*16a0*/  MOV R13, UR6 ;  /* 0x00000006000d7c02 */ /* 0x000fca0008000f00 */
[----:B------:R-:W3:Y:S01]  /*16b0*/  LDG.E R11, desc[UR16][R12.64] ;  /* 0x000000100c0b7981 */ /* 0x000ee2000c1e1900 */
[----:B------:R-:W0:Y:S01]  /*16c0*/  MUFU.RCP R16, R3 ;  /* 0x0000000300107308 */ /* 0x000e220000001000 */
[----:B------:R-:W-:Y:S01]  /*16d0*/  BSSY.RECONVERGENT B2, `(.L_x_27) ;  /* 0x000000f000027945 */ /* 0x000fe20003800200 */
[----:B0-----:R-:W-:Y:S01]  /*16e0*/  FFMA R15, -R3, R16, 1 ;  /* 0x3f800000030f7423 */ /* 0x001fe20000000110 */
[----:B--2---:R-:W-:-:S04]  /*16f0*/  FADD R0, R2, -R9 ;  /* 0x8000000902007221 */ /* 0x004fc80000000000 */
[----:B------:R-:W-:-:S04]  /*1700*/  FMUL R7, R0, -0.5 ;  /* 0xbf00000000077820 */ /* 0x000fc80000400000 */
[----:B------:R-:W-:Y:S01]  /*1710*/  FMUL R14, R0, R7 ;  /* 0x00000007000e7220 */ /* 0x000fe20000400000 */
[----:B------:R-:W-:-:S03]  /*1720*/  FFMA R0, R16, R15, R16 ;  /* 0x0000000f10007223 */ /* 0x000fc60000000010 */
[----:B------:R-:W0:Y:S01]  /*1730*/  FCHK P0, R14, R3 ;  /* 0x000000030e007302 */ /* 0x000e220000000000 */
[----:B------:R-:W-:Y:S01]  /*1740*/  FFMA R7, R0, R14, RZ ;  /* 0x0000000e00077223 */ /* 0x000fe200000000ff */
[----:B---3--:R-:W-:-:S03]  /*1750*/  FADD R11, R4, -R11 ;  /* 0x8000000b040b7221 */ /* 0x008fc60000000000 */
[----:B------:R-:W-:-:S04]  /*1760*/  FFMA R8, -R3, R7, R14 ;  /* 0x0000000703087223 */ /* 0x000fc8000000010e */
[----:B------:R-:W-:Y:S01]  /*1770*/  FFMA R0, R0, R8, R7 ;  /* 0x0000000800007223 */ /* 0x000fe20000000007 */
[----:B0-----:R-:W-:Y:S06]  /*1780*/  @!P0 BRA `(.L_x_28) ;  /* 0x00000000000c8947 */ /* 0x001fec0003800000 */
[----:B------:R-:W-:Y:S02]  /*1790*/  MOV R0, R14 ;  /* 0x0000000e00007202 */ /* 0x000fe40000000f00 */
[----:B------:R-:W-:-:S07]  /*17a0*/  MOV R8, 0x17c0 ;  /* 0x000017c000087802 */ /* 0x000fce0000000f00 */
[----:B------:R-:W-:Y:S05]  /*17b0*/  CALL.REL.NOINC `($__internal_1_$__cuda_sm3x_div_rn_noftz_f32_slowpath) ;  /* 0x0000000c00e07944 */ /* 0x000fea0003c00000 */
.L_x_28:
[----:B------:R-:W-:Y:S05]  /*17c0*/  BSYNC.RECONVERGENT B2 ;  /* 0x0000000000027941 */ /* 0x000fea0003800200 */
.L_x_27:
        /* <DEDUP_REMOVED lines=24> */
.L_x_30:
[----:B------:R-:W-:Y:S05]  /*1950*/  BSYNC.RECONVERGENT B2 ;  /* 0x0000000000027941 */ /* 0x000fea0003800200 */
.L_x_29:
[----:B------:R-:W0:Y:S01]  /*1960*/  LDCU.128 UR12, c[0x0][0x380] ;  /* 0x00007000ff0c77ac */ /* 0x000e220008000c00 */
[----:B------:R-:W-:-:S04]  /*1970*/  UIADD3 UR7, UP0, UPT, UR7, 0x4, URZ ;  /* 0x0000000407077890 */ /* 0x000fc8000ff1e0ff */
[----:B------:R-:W-:Y:S02]  /*1980*/  ULOP3.LUT UR7, UR7, 0xfffffffc, URZ, 0xc0, !UPT ;  /* 0xfffffffc07077892 */ /* 0x000fe4000f8ec0ff */
[----:B------:R-:W-:-:S04]  /*1990*/  UIADD3.X UR8, UPT, UPT, URZ, UR8, URZ, UP0, !UPT ;  /* 0x00000008ff087290 */ /* 0x000fc800087fe4ff */
[----:B------:R-:W-:Y:S02]  /*19a0*/  ULOP3.LUT UR8, UR8, 0x3, URZ, 0xc0, !UPT ;  /* 0x0000000308087892 */ /* 0x000fe4000f8ec0ff */
[----:B0-----:R-:W-:-:S04]  /*19b0*/  UIADD3 UR5, UP0, UPT, UR7, UR12, URZ ;  /* 0x0000000c07057290 */ /* 0x001fc8000ff1e0ff */
[----:B------:R-:W-:Y:S02]  /*19c0*/  UIADD3.X UR6, UPT, UPT, UR8, UR13, URZ, UP0, !UPT ;  /* 0x0000000d08067290 */ /* 0x000fe400087fe4ff */
[----:B------:R-:W-:-:S04]  /*19d0*/  MOV R8, UR5 ;  /* 0x0000000500087c02 */ /* 0x000fc80008000f00 */
[----:B------:R-:W-:-:S05]  /*19e0*/  MOV R9, UR6 ;  /* 0x0000000600097c02 */ /* 0x000fca0008000f00 */
[----:B------:R0:W2:Y:S01]  /*19f0*/  LDG.E R15, desc[UR16][R8.64] ;  /* 0x00000010080f7981 */ /* 0x0000a2000c1e1900 */
[----:B------:R-:W-:-:S04]  /*1a00*/  UIADD3 UR5, UP0, UPT, UR7, UR14, URZ ;  /* 0x0000000e07057290 */ /* 0x000fc8000ff1e0ff */
[----:B------:R-:W-:Y:S02]  /*1a10*/  UIADD3.X UR6, UPT, UPT, UR8, UR15, URZ, UP0, !UPT ;  /* 0x0000000f08067290 */ /* 0x000fe400087fe4ff */
[----:B------:R-:W-:-:S04]  /*1a20*/  MOV R12, UR5 ;  /* 0x00000005000c7c02 */ /* 0x000fc80008000f00 */
[----:B------:R-:W-:-:S05]  /*1a30*/  MOV R13, UR6 ;  /* 0x00000006000d7c02 */ /* 0x000fca0008000f00 */
[----:B------:R1:W3:Y:S01]  /*1a40*/  LDG.E R7, desc[UR16][R12.64] ;  /* 0x000000100c077981 */ /* 0x0002e2000c1e1900 */
[----:B------:R-:W-:Y:S01]  /*1a50*/  HFMA2 R17, -RZ, RZ, 0.96630859375, -0.0022525787353515625 ;  /* 0x3bbb989dff117431 */ /* 0x000fe200000001ff */
[----:B------:R-:W-:Y:S01]  /*1a60*/  MOV R19, 0x437c0000 ;  /* 0x437c000000137802 */ /* 0x000fe20000000f00 */
[----:B------:R-:W1:Y:S01]  /*1a70*/  MUFU.RCP R16, R3 ;  /* 0x0000000300107308 */ /* 0x000e620000001000 */
[----:B------:R-:W-:Y:S02]  /*1a80*/  BSSY.RECONVERGENT B2, `(.L_x_31) ;  /* 0x0000018000027945 */ /* 0x000fe40003800200 */
[----:B------:R-:W-:-:S04]  /*1a90*/  FFMA.SAT R14, R0, R17, 0.5 ;  /* 0x3f000000000e7423 */ /* 0x000fc80000002011 */
[----:B------:R-:W-:-:S04]  /*1aa0*/  FFMA.RM R14, R14, R19, 12582913 ;  /* 0x4b4000010e0e7423 */ /* 0x000fc80000004013 */
[C---:B0-----:R-:W-:Y:S01]  /*1ab0*/  FADD R9, R14.reuse, -12583039 ;  /* 0xcb40007f0e097421 */ /* 0x041fe20000000000 */
[----:B-1----:R-:W-:Y:S01]  /*1ac0*/  FFMA R13, -R3, R16, 1 ;  /* 0x3f800000030d7423 */ /* 0x002fe20000000110 */
        /* <DEDUP_REMOVED lines=8> */
[----:B------:R-:W-:-:S04]  /*1b50*/  FMUL R8, R15, -0.5 ;  /* 0xbf0000000f087820 */ /* 0x000fc80000400000 */
[----:B------:R-:W-:-:S04]  /*1b60*/  FMUL R12, R15, R8 ;  /* 0x000000080f0c7220 */ /* 0x000fc80000400000 */
        /* <DEDUP_REMOVED lines=9> */
.L_x_32:
[----:B------:R-:W-:Y:S05]  /*1c00*/  BSYNC.RECONVERGENT B2 ;  /* 0x0000000000027941 */ /* 0x000fea0003800200 */
.L_x_31:
        /* <DEDUP_REMOVED lines=24> */
.L_x_34:
[----:B------:R-:W-:Y:S05]  /*1d90*/  BSYNC.RECONVERGENT B2 ;  /* 0x0000000000027941 */ /* 0x000fea0003800200 */
.L_x_33:
[----:B------:R-:W-:Y:S01]  /*1da0*/  HFMA2 R7, -RZ, RZ, 0.96630859375, -0.0022525787353515625 ;  /* 0x3bbb989dff077431 */ /* 0x000fe200000001ff */
[----:B------:R-:W-:Y:S01]  /*1db0*/  MOV R8, 0x437c0000 ;  /* 0x437c000000087802 */ /* 0x000fe20000000f00 */
[----:B------:R-:W-:Y:S01]  /*1dc0*/  UIADD3 UR4, UPT, UPT, UR4, 0x2, URZ ;  /* 0x0000000204047890 */ /* 0x000fe2000fffe0ff */
[----:B------:R-:W-:Y:S02]  /*1dd0*/  UMOV UR5, URZ ;  /* 0x000000ff00057c82 */ /* 0x000fe40008000000 */
[----:B------:R-:W-:-:S04]  /*1de0*/  FFMA.SAT R7, R0, R7, 0.5 ;  /* 0x3f00000000077423 */ /* 0x000fc80000002007 */
[----:B------:R-:W-:-:S04]  /*1df0*/  FFMA.RM R7, R7, R8, 12582913 ;  /* 0x4b40000107077423 */ /* 0x000fc80000004008 */
[C---:B------:R-:W-:Y:S01]  /*1e00*/  FADD R9, R7.reuse, -12583039 ;  /* 0xcb40007f07097421 */ /* 0x040fe20000000000 */
[----:B------:R-:W-:-:S03]  /*1e10*/  SHF.L.U32 R7, R7, 0x17, RZ ;  /* 0x0000001707077819 */ /* 0x000fc600000006ff */
[----:B------:R-:W-:-:S04]  /*1e20*/  FFMA R9, R0, 1.4426950216293334961, -R9 ;  /* 0x3fb8aa3b00097823 */ /* 0x000fc80000000809 */
[----:B------:R-:W-:-:S04]  /*1e30*/  FFMA R9, R0, 1.925963033500011079e-08, R9 ;  /* 0x32a5706000097823 */ /* 0x000fc80000000009 */
[----:B------:R-:W0:Y:S02]  /*1e40*/  MUFU.EX2 R0, R9 ;  /* 0x0000000900007308 */ /* 0x000e240000000800 */
[----:B0-----:R-:W-:-:S04]  /*1e50*/  FMUL R0, R7, R0 ;  /* 0x0000000007007220 */ /* 0x001fc80000400000 */
[----:B------:R-:W-:-:S07]  /*1e60*/  FFMA R10, R11, R0, R10 ;  /* 0x000000000b0a7223 */ /* 0x000fce000000000a */
.L_x_26:
[----:B------:R-:W0:Y:S02]  /*1e70*/  LDCU UR6, c[0x0][0x390] ;  /* 0x00007200ff0677ac */ /* 0x000e240008000800 */
[----:B0-----:R-:W-:-:S04]  /*1e80*/  ULOP3.LUT UR6, UR6, 0x1, URZ, 0xc0, !UPT ;  /* 0x0000000106067892 */ /* 0x001fc8000f8ec0ff */
[----:B------:R-:W-:-:S04]  /*1e90*/  UISETP.NE.U32.AND UP0, UPT, UR6, 0x1, UPT ;  /* 0x000000010600788c */ /* 0x000fc8000bf05070 */
[----:B------:R-:W-:-:S09]  /*1ea0*/  UISETP.NE.U32.AND.EX UP0, UPT, URZ, URZ, UPT, UP0 ;  /* 0x000000ffff00728c */ /* 0x000fd2000bf05100 */
[----:B------:R-:W-:Y:S05]  /*1eb0*/  BRA.U UP0, `(.L_x_7) ;  /* 0x0000000500087547 */ /* 0x000fea000b800000 */
        /* <DEDUP_REMOVED lines=11> */
[----:B------:R-:W-:-:S06]  /*1f70*/  MOV R13, UR7 ;  /* 0x00000007000d7c02 */ /* 0x000fcc0008000f00 */
[----:B------:R-:W3:Y:S01]  /*1f80*/  LDG.E R13, desc[UR16][R12.64] ;  /* 0x000000100c0d7981 */ /* 0x000ee2000c1e1900 */
[----:B------:R-:W0:Y:S01]  /*1f90*/  MUFU.RCP R0, R3 ;  /* 0x0000000300007308 */ /* 0x000e220000001000 */
[----:B------:R-:W-:Y:S01]  /*1fa0*/  BSSY.RECONVERGENT B2, `(.L_x_35) ;  /* 0x000000f000027945 */ /* 0x000fe20003800200 */
[----:B0-----:R-:W-:-:S04]  /*1fb0*/  FFMA R11, -R3, R0, 1 ;  /* 0x3f800000030b7423 */ /* 0x001fc80000000100 */
[----:B------:R-:W-:Y:S01]  /*1fc0*/  FFMA R0, R0, R11, R0 ;  /* 0x0000000b00007223 */ /* 0x000fe20000000000 */
[----:B--2---:R-:W-:-:S04]  /*1fd0*/  FADD R2, R2, -R9 ;  /* 0x8000000902027221 */ /* 0x004fc80000000000 */
[----:B------:R-:W-:-:S04]  /*1fe0*/  FMUL R7, R2, -0.5 ;  /* 0xbf00000002077820 */ /* 0x000fc80000400000 */
[----:B------:R-:W-:-:S04]  /*1ff0*/  FMUL R14, R2, R7 ;  /* 0x00000007020e7220 */ /* 0x000fc80000400000 */
[----:B------:R-:W0:Y:S01]  /*2000*/  FCHK P0, R14, R3 ;  /* 0x000000030e007302 */ /* 0x000e220000000000 */
[----:B------:R-:W-:-:S04]  /*2010*/  FFMA R2, R0, R14, RZ ;  /* 0x0000000e00027223 */ /* 0x000fc800000000ff */
[----:B------:R-:W-:Y:S01]  /*2020*/  FFMA R7, -R3, R2, R14 ;  /* 0x0000000203077223 */ /* 0x000fe2000000010e */
[----:B---3--:R-:W-:-:S03]  /*2030*/  FADD R4, R4, -R13 ;  /* 0x8000000d04047221 */ /* 0x008fc60000000000 */
[----:B------:R-:W-:Y:S01]  /*2040*/  FFMA R0, R0, R7, R2 ;  /* 0x0000000700007223 */ /* 0x000fe20000000002 */
[----:B0-----:R-:W-:Y:S06]  /*2050*/  @!P0 BRA `(.L_x_36) ;  /* 0x00000000000c8947 */ /* 0x001fec0003800000 */
[----:B------:R-:W-:Y:S02]  /*2060*/  MOV R0, R14 ;  /* 0x0000000e00007202 */ /* 0x000fe40000000f00 */
[----:B------:R-:W-:-:S07]  /*2070*/  MOV R8, 0x2090 ;  /* 0x0000209000087802 */ /* 0x000fce0000000f00 */
[----:B------:R-:W-:Y:S05]  /*2080*/  CALL.REL.NOINC `($__internal_1_$__cuda_sm3x_div_rn_noftz_f32_slowpath) ;  /* 0x0000000400ac7944 */ /* 0x000fea0003c00000 */
.L_x_36:
[----:B------:R-:W-:Y:S05]  /*2090*/  BSYNC.RECONVERGENT B2 ;  /* 0x0000000000027941 */ /* 0x000fea0003800200 */
.L_x_35:
[----:B------:R-:W-:Y:S01]  /*20a0*/  HFMA2 R7, -RZ, RZ, 0.96630859375, -0.0022525787353515625 ;  /* 0x3bbb989dff077431 */ /* 0x000fe200000001ff */
[----:B------:R-:W-:Y:S01]  /*20b0*/  MOV R9, 0x437c0000 ;  /* 0x437c000000097802 */ /* 0x000fe20000000f00 */
[----:B------:R-:W0:Y:S01]  /*20c0*/  MUFU.RCP R12, R3 ;  /* 0x00000003000c7308 */ /* 0x000e220000001000 */
[----:B------:R-:W-:Y:S02]  /*20d0*/  BSSY.RECONVERGENT B2, `(.L_x_37) ;  /* 0x0000015000027945 */ /* 0x000fe40003800200 */
[----:B------:R-:W-:-:S04]  /*20e0*/  FFMA.SAT R2, R0, R7, 0.5 ;  /* 0x3f00000000027423 */ /* 0x000fc80000002007 */
[----:B------:R-:W-:Y:S01]  /*20f0*/  FFMA.RM R2, R2, R9, 12582913 ;  /* 0x4b40000102027423 */ /* 0x000fe20000004009 */
[----:B------:R-:W-:-:S03]  /*2100*/  FMUL R9, R4, -0.5 ;  /* 0xbf00000004097820 */ /* 0x000fc60000400000 */
[----:B------:R-:W-:Y:S01]  /*2110*/  FADD R7, R2, -12583039 ;  /* 0xcb40007f02077421 */ /* 0x000fe20000000000 */
[----:B------:R-:W-:Y:S01]  /*2120*/  FMUL R4, R4, R9 ;  /* 0x0000000904047220 */ /* 0x000fe20000400000 */
[----:B0-----:R-:W-:Y:S02]  /*2130*/  FFMA R11, -R3, R12, 1 ;  /* 0x3f800000030b7423 */ /* 0x001fe4000000010c */
[C---:B------:R-:W-:Y:S01]  /*2140*/  FFMA R7, R0.reuse, 1.4426950216293334961, -R7 ;  /* 0x3fb8aa3b00077823 */ /* 0x040fe20000000807 */
[----:B------:R-:W-:Y:S03]  /*2150*/  FCHK P0, R4, R3 ;  /* 0x0000000304007302 */ /* 0x000fe60000000000 */
[----:B------:R-:W-:Y:S01]  /*2160*/  FFMA R7, R0, 1.925963033500011079e-08, R7 ;  /* 0x32a5706000077823 */ /* 0x000fe20000000007 */
[----:B------:R-:W-:Y:S01]  /*2170*/  FFMA R0, R12, R11, R12 ;  /* 0x0000000b0c007223 */ /* 0x000fe2000000000c */
[----:B------:R-:W-:-:S03]  /*2180*/  SHF.L.U32 R11, R2, 0x17, RZ ;  /* 0x00000017020b7819 */ /* 0x000fc600000006ff */
[----:B------:R-:W0:Y:S01]  /*2190*/  MUFU.EX2 R8, R7 ;  /* 0x0000000700087308 */ /* 0x000e220000000800 */
[----:B------:R-:W-:-:S04]  /*21a0*/  FFMA R9, R0, R4, RZ ;  /* 0x0000000400097223 */ /* 0x000fc800000000ff */
[----:B------:R-:W-:-:S04]  /*21b0*/  FFMA R2, -R3, R9, R4 ;  /* 0x0000000903027223 */ /* 0x000fc80000000104 */
[----:B------:R-:W-:Y:S01]  /*21c0*/  FFMA R0, R0, R2, R9 ;  /* 0x0000000200007223 */ /* 0x000fe20000000009 */
[----:B0-----:R-:W-:Y:S01]  /*21d0*/  FMUL R11, R11, R8 ;  /* 0x000000080b0b7220 */ /* 0x001fe20000400000 */
[----:B------:R-:W-:Y:S06]  /*21e0*/  @!P0 BRA `(.L_x_38) ;  /* 0x00000000000c8947 */ /* 0x000fec0003800000 */
[----:B------:R-:W-:Y:S02]  /*21f0*/  MOV R0, R4 ;  /* 0x0000000400007202 */ /* 0x000fe40000000f00 */
[----:B------:R-:W-:-:S07]  /*2200*/  MOV R8, 0x2220 ;  /* 0x0000222000087802 */ /* 0x000fce0000000f00 */
[----:B------:R-:W-:Y:S05]  /*2210*/  CALL.REL.NOINC `($__internal_1_$__cuda_sm3x_div_rn_noftz_f32_slowpath) ;  /* 0x0000000400487944 */ /* 0x000fea0003c00000 */
.L_x_38:
[----:B------:R-:W-:Y:S05]  /*2220*/  BSYNC.RECONVERGENT B2 ;  /* 0x0000000000027941 */ /* 0x000fea0003800200 */
.L_x_37:
[----:B------:R-:W-:Y:S01]  /*2230*/  HFMA2 R3, -RZ, RZ, 0.96630859375, -0.0022525787353515625 ;  /* 0x3bbb989dff037431 */ /* 0x000fe200000001ff */
[----:B------:R-:W-:-:S04]  /*2240*/  MOV R7, 0x437c0000 ;  /* 0x437c000000077802 */ /* 0x000fc80000000f00 */
[----:B------:R-:W-:-:S04]  /*2250*/  FFMA.SAT R2, R0, R3, 0.5 ;  /* 0x3f00000000027423 */ /* 0x000fc80000002003 */
[----:B------:R-:W-:-:S04]  /*2260*/  FFMA.RM R2, R2, R7, 12582913 ;  /* 0x4b40000102027423 */ /* 0x000fc80000004007 */
[C---:B------:R-:W-:Y:S01]  /*2270*/  FADD R3, R2.reuse, -12583039 ;  /* 0xcb40007f02037421 */ /* 0x040fe20000000000 */
[----:B------:R-:W-:-:S03]  /*2280*/  SHF.L.U32 R2, R2, 0x17, RZ ;  /* 0x0000001702027819 */ /* 0x000fc600000006ff */
[----:B------:R-:W-:-:S04]  /*2290*/  FFMA R3, R0, 1.4426950216293334961, -R3 ;  /* 0x3fb8aa3b00037823 */ /* 0x000fc80000000803 */
[----:B------:R-:W-:-:S06]  /*22a0*/  FFMA R3, R0, 1.925963033500011079e-08, R3 ;  /* 0x32a5706000037823 */ /* 0x000fcc0000000003 */
[----:B------:R-:W0:Y:S02]  /*22b0*/  MUFU.EX2 R3, R3 ;  /* 0x0000000300037308 */ /* 0x000e240000000800 */
[----:B0-----:R-:W-:-:S04]  /*22c0*/  FMUL R2, R2, R3 ;  /* 0x0000000302027220 */ /* 0x001fc80000400000 */
[----:B------:R-:W-:-:S07]  /*22d0*/  FFMA R10, R11, R2, R10 ;  /* 0x000000020b0a7223 */ /* 0x000fce000000000a */
.L_x_7:
[----:B------:R-:W0:Y:S02]  /*22e0*/  LDCU.64 UR6, c[0x0][0x3b0] ;  /* 0x00007600ff0677ac */ /* 0x000e240008000a00 */
[----:B0-----:R-:W-:-:S04]  /*22f0*/  LEA R2, P0, R6, UR6, 0x2 ;  /* 0x0000000606027c11 */ /* 0x001fc8000f8010ff */
[----:B------:R-:W-:-:S05]  /*2300*/  LEA.HI.X R3, R6, UR7, R5, 0x2, P0 ;  /* 0x0000000706037c11 */ /* 0x000fca00080f1405 */
[----:B------:R-:W-:Y:S01]  /*2310*/  STG.E desc[UR16][R2.64], R10 ;  /* 0x0000000a02007986 */ /* 0x000fe2000c101910 */
[----:B------:R-:W-:Y:S05]  /*2320*/  EXIT ;  /* 0x000000000000794d */ /* 0x000fea0003800000 */
        .weak           $__internal_0_$__cuda_sm20_div_u64
        .type           $__internal_0_$__cuda_sm20_div_u64,@function
        .size           $__internal_0_$__cuda_sm20_div_u64,($__internal_1_$__cuda_sm3x_div_rn_noftz_f32_slowpath - $__internal_0_$__cuda_sm20_div_u64)
$__internal_0_$__cuda_sm20_div_u64:
[----:B------:R-:W0:Y:S01]  /*2330*/  LDCU.64 UR4, c[0x0][0x3b8] ;  /* 0x00007700ff0477ac */ /* 0x000e220008000a00 */
[----:B------:R-:W1:Y:S01]  /*2340*/  LDC.64 R2, c[0x0][0x3b8] ;  /* 0x0000ee00ff027b82 */ /* 0x000e620000000a00 */
[----:B0-----:R-:W0:Y:S08]  /*2350*/  I2F.U64.RP R4, UR4 ;  /* 0x0000000400047d12 */ /* 0x001e300008309000 */
[----:B0-----:R-:W0:Y:S02]  /*2360*/  MUFU.RCP R4, R4 ;  /* 0x0000000400047308 */ /* 0x001e240000001000 */
[----:B0-----:R-:W-:-:S06]  /*2370*/  IADD3 R8, PT, PT, R4, 0x1ffffffe, RZ ;  /* 0x1ffffffe04087810 */ /* 0x001fcc0007ffe0ff */
[----:B------:R-:W1:Y:S02]  /*2380*/  F2I.U64.TRUNC R8, R8 ;  /* 0x0000000800087311 */ /* 0x000e64000020d800 */
[----:B-1----:R-:W-:-:S04]  /*2390*/  IMAD.WIDE.U32 R10, R8, R2, RZ ;  /* 0x00000002080a7225 */ /* 0x002fc800078e00ff */
[C---:B------:R-:W-:Y:S01]  /*23a0*/  IMAD R7, R8.reuse, R3, R11 ;  /* 0x0000000308077224 */ /* 0x040fe200078e020b */
[----:B------:R-:W-:Y:S02]  /*23b0*/  IADD3 R13, P0, PT, RZ, -R10, RZ ;  /* 0x8000000aff0d7210 */ /* 0x000fe40007f1e0ff */
[----:B------:R-:W-:Y:S01]  /*23c0*/  MOV R11, R8 ;  /* 0x00000008000b7202 */ /* 0x000fe20000000f00 */
[----:B------:R-:W-:Y:S02]  /*23d0*/  IMAD R7, R9, R2, R7 ;  /* 0x0000000209077224 */ /* 0x000fe400078e0207 */
[----:B------:R-:W-:-:S03]  /*23e0*/  IMAD.HI.U32 R10, R8, R13, RZ ;  /* 0x0000000d080a7227 */ /* 0x000fc600078e00ff */
[----:B------:R-:W-:-:S05]  /*23f0*/  IADD3.X R7, PT, PT, RZ, ~R7, RZ, P0, !PT ;  /* 0x80000007ff077210 */ /* 0x000fca00007fe4ff */
[----:B------:R-:W-:-:S04]  /*2400*/  IMAD.WIDE.U32 R10, P0, R8, R7, R10 ;  /* 0x00000007080a7225 */ /* 0x000fc8000780000a */
[C---:B------:R-:W-:Y:S02]  /*2410*/  IMAD R15, R9.reuse, R7, RZ ;  /* 0x00000007090f7224 */ /* 0x040fe400078e02ff */
[----:B------:R-:W-:-:S04]  /*2420*/  IMAD.HI.U32 R10, P1, R9, R13, R10 ;  /* 0x0000000d090a7227 */ /* 0x000fc8000782000a */
[----:B------:R-:W-:Y:S01]  /*2430*/  IMAD.HI.U32 R7, R9, R7, RZ ;  /* 0x0000000709077227 */ /* 0x000fe200078e00ff */
[----:B------:R-:W-:-:S04]  /*2440*/  IADD3 R11, P2, PT, R15, R10, RZ ;  /* 0x0000000a0f0b7210 */ /* 0x000fc80007f5e0ff */
[----:B------:R-:W-:Y:S01]  /*2450*/  IADD3.X R4, PT, PT, R7, R9, RZ, P0, !PT ;  /* 0x0000000907047210 */ /* 0x000fe200007fe4ff */
[----:B------:R-:W-:-:S03]  /*2460*/  IMAD.WIDE.U32 R8, R11, R2, RZ ;  /* 0x000000020b087225 */ /* 0x000fc600078e00ff */
[----:B------:R-:W-:Y:S01]  /*2470*/  IADD3.X R7, PT, PT, RZ, RZ, R4, P2, P1 ;  /* 0x000000ffff077210 */ /* 0x000fe200017e2404 */
[----:B------:R-:W-:Y:S01]  /*2480*/  IMAD R4, R11, R3, R9 ;  /* 0x000000030b047224 */ /* 0x000fe200078e0209 */
[----:B------:R-:W-:-:S03]  /*2490*/  IADD3 R9, P0, PT, RZ, -R8, RZ ;  /* 0x80000008ff097210 */ /* 0x000fc60007f1e0ff */
[----:B------:R-:W-:Y:S02]  /*24a0*/  IMAD R4, R7, R2, R4 ;  /* 0x0000000207047224 */ /* 0x000fe400078e0204 */
[----:B------:R-:W-:-:S03]  /*24b0*/  IMAD.HI.U32 R10, R11, R9, RZ ;  /* 0x000000090b0a7227 */ /* 0x000fc600078e00ff */
[----:B------:R-:W-:-:S05]  /*24c0*/  IADD3.X R4, PT, PT, RZ, ~R4, RZ, P0, !PT ;  /* 0x80000004ff047210 */ /* 0x000fca00007fe4ff */
[----:B------:R-:W-:-:S04]  /*24d0*/  IMAD.WIDE.U32 R10, P0, R11, R4, R10 ;  /* 0x000000040b0a7225 */ /* 0x000fc8000780000a */
[C---:B------:R-:W-:Y:S02]  /*24e0*/  IMAD R8, R7.reuse, R4, RZ ;  /* 0x0000000407087224 */ /* 0x040fe400078e02ff */
[----:B------:R-:W-:-:S04]  /*24f0*/  IMAD.HI.U32 R11, P1, R7, R9, R10 ;  /* 0x00000009070b7227 */ /* 0x000fc8000782000a */
[----:B------:R-:W-:Y:S02]  /*2500*/  HFMA2 R9, -RZ, RZ, 0, 0 ;  /* 0x00000000ff097431 */ /* 0x000fe400000001ff */
[----:B------:R-:W-:Y:S01]  /*2510*/  IMAD.HI.U32 R4, R7, R4, RZ ;  /* 0x0000000407047227 */ /* 0x000fe200078e00ff */
[----:B------:R-:W-:-:S04]  /*2520*/  IADD3 R11, P2, PT, R8, R11, RZ ;  /* 0x0000000b080b7210 */ /* 0x000fc80007f5e0ff */
[----:B------:R-:W-:Y:S01]  /*2530*/  IADD3.X R7, PT, PT, R4, R7, RZ, P0, !PT ;  /* 0x0000000704077210 */ /* 0x000fe200007fe4ff */
[----:B------:R-:W-:-:S03]  /*2540*/  IMAD.HI.U32 R8, R11, R6, RZ ;  /* 0x000000060b087227 */ /* 0x000fc600078e00ff */
[----:B------:R-:W-:Y:S01]  /*2550*/  IADD3.X R7, PT, PT, RZ, RZ, R7, P2, P1 ;  /* 0x000000ffff077210 */ /* 0x000fe200017e2407 */
[----:B------:R-:W-:-:S04]  /*2560*/  IMAD.WIDE.U32 R8, R11, R5, R8 ;  /* 0x000000050b087225 */ /* 0x000fc800078e0008 */
[C---:B------:R-:W-:Y:S02]  /*2570*/  IMAD R11, R7.reuse, R5, RZ ;  /* 0x00000005070b7224 */ /* 0x040fe400078e02ff */
[----:B------:R-:W-:-:S04]  /*2580*/  IMAD.HI.U32 R8, P0, R7, R6, R8 ;  /* 0x0000000607087227 */ /* 0x000fc80007800008 */
[----:B------:R-:W-:Y:S01]  /*2590*/  IMAD.HI.U32 R4, R7, R5, RZ ;  /* 0x0000000507047227 */ /* 0x000fe200078e00ff */
[----:B------:R-:W-:-:S04]  /*25a0*/  IADD3 R7, P1, PT, R11, R8, RZ ;  /* 0x000000080b077210 */ /* 0x000fc80007f3e0ff */
[----:B------:R-:W-:Y:S01]  /*25b0*/  IADD3.X R4, PT, PT, R4, RZ, RZ, P0, !PT ;  /* 0x000000ff04047210 */ /* 0x000fe200007fe4ff */
[----:B------:R-:W-:-:S03]  /*25c0*/  IMAD.WIDE.U32 R8, R7, R2, RZ ;  /* 0x0000000207087225 */ /* 0x000fc600078e00ff */
[----:B------:R-:W-:Y:S01]  /*25d0*/  IADD3.X R11, PT, PT, RZ, R4, RZ, P1, !PT ;  /* 0x00000004ff0b7210 */ /* 0x000fe20000ffe4ff */
[----:B------:R-:W-:Y:S01]  /*25e0*/  IMAD R4, R7, R3, R9 ;  /* 0x0000000307047224 */ /* 0x000fe200078e0209 */
[----:B------:R-:W-:-:S03]  /*25f0*/  IADD3 R13, P1, PT, -R8, R6, RZ ;  /* 0x00000006080d7210 */ /* 0x000fc60007f3e1ff */
[-C--:B------:R-:W-:Y:S01]  /*2600*/  IMAD R4, R11, R2.reuse, R4 ;  /* 0x000000020b047224 */ /* 0x080fe200078e0204 */
[----:B------:R-:W-:-:S04]  /*2610*/  ISETP.GE.U32.AND P0, PT, R13, R2, PT ;  /* 0x000000020d00720c */ /* 0x000fc80003f06070 */
[----:B------:R-:W-:Y:S02]  /*2620*/  IADD3.X R10, PT, PT, ~R4, R5, RZ, P1, !PT ;  /* 0x00000005040a7210 */ /* 0x000fe40000ffe5ff */
[----:B------:R-:W-:Y:S02]  /*2630*/  IADD3 R9, P1, PT, R13, -R2, RZ ;  /* 0x800000020d097210 */ /* 0x000fe40007f3e0ff */
[CC--:B------:R-:W-:Y:S02]  /*2640*/  ISETP.GE.U32.AND.EX P0, PT, R10.reuse, R3.reuse, PT, P0 ;  /* 0x000000030a00720c */ /* 0x0c0fe40003f06100 */
[----:B------:R-:W-:Y:S02]  /*2650*/  IADD3.X R8, PT, PT, R10, ~R3, RZ, P1, !PT ;  /* 0x800000030a087210 */ /* 0x000fe40000ffe4ff */
[----:B------:R-:W-:Y:S02]  /*2660*/  IADD3 R4, PT, PT, R7, 0x1, RZ ;  /* 0x0000000107047810 */ /* 0x000fe40007ffe0ff */
[----:B------:R-:W-:-:S02]  /*2670*/  SEL R9, R9, R13, P0 ;  /* 0x0000000d09097207 */ /* 0x000fc40000000000 */
[----:B------:R-:W-:Y:S02]  /*2680*/  SEL R8, R8, R10, P0 ;  /* 0x0000000a08087207 */ /* 0x000fe40000000000 */
[----:B------:R-:W-:Y:S02]  /*2690*/  SEL R7, R4, R7, P0 ;  /* 0x0000000704077207 */ /* 0x000fe40000000000 */
[----:B------:R-:W-:Y:S02]  /*26a0*/  ISETP.GE.U32.AND P0, PT, R9, R2, PT ;  /* 0x000000020900720c */ /* 0x000fe40003f06070 */
[----:B------:R-:W-:Y:S02]  /*26b0*/  ISETP.NE.U32.AND P1, PT, R2, RZ, PT ;  /* 0x000000ff0200720c */ /* 0x000fe40003f25070 */
[----:B------:R-:W-:Y:S02]  /*26c0*/  ISETP.GE.U32.AND.EX P0, PT, R8, R3, PT, P0 ;  /* 0x000000030800720c */ /* 0x000fe40003f06100 */
[----:B------:R-:W-:Y:S01]  /*26d0*/  ISETP.NE.AND.EX P1, PT, R3, RZ, PT, P1 ;  /* 0x000000ff0300720c */ /* 0x000fe20003f25310 */
[----:B------:R-:W-:Y:S01]  /*26e0*/  HFMA2 R3, -RZ, RZ, 0, 0 ;  /* 0x00000000ff037431 */ /* 0x000fe200000001ff */
[----:B------:R-:W-:-:S02]  /*26f0*/  IADD3 R4, PT, PT, R7, 0x1, RZ ;  /* 0x0000000107047810 */ /* 0x000fc40007ffe0ff */
[----:B------:R-:W-:Y:S02]  /*2700*/  MOV R2, R0 ;  /* 0x0000000000027202 */ /* 0x000fe40000000f00 */
[----:B------:R-:W-:-:S04]  /*2710*/  SEL R4, R4, R7, P0 ;  /* 0x0000000704047207 */ /* 0x000fc80000000000 */
[----:B------:R-:W-:Y:S01]  /*2720*/  SEL R4, R4, 0xffffffff, P1 ;  /* 0xffffffff04047807 */ /* 0x000fe20000800000 */
[----:B------:R-:W-:Y:S06]  /*2730*/  RET.REL.NODEC R2 `(_Z9CudaKDE2DPKfS0_mfffffPfm) ;  /* 0xffffffd802307950 */ /* 0x000fec0003c3ffff */
        .weak           $__internal_1_$__cuda_sm3x_div_rn_noftz_f32_slowpath
        .type           $__internal_1_$__cuda_sm3x_div_rn_noftz_f32_slowpath,@function
        .size           $__internal_1_$__cuda_sm3x_div_rn_noftz_f32_slowpath,(.L_x_52 - $__internal_1_$__cuda_sm3x_div_rn_noftz_f32_slowpath)
$__internal_1_$__cuda_sm3x_div_rn_noftz_f32_slowpath:
[----:B------:R-:W-:Y:S01]  /*2740*/  SHF.R.U32.HI R7, RZ, 0x17, R3 ;  /* 0x00000017ff077819 */ /* 0x000fe20000011603 */
[----:B------:R-:W-:Y:S01]  /*2750*/  BSSY.RECONVERGENT B0, `(.L_x_39) ;  /* 0x0000063000007945 */ /* 0x000fe20003800200 */
[----:B------:R-:W-:Y:S02]  /*2760*/  SHF.R.U32.HI R16, RZ, 0x17, R0 ;  /* 0x00000017ff107819 */ /* 0x000fe40000011600 */
[----:B------:R-:W-:Y:S02]  /*2770*/  LOP3.LUT R7, R7, 0xff, RZ, 0xc0, !PT ;  /* 0x000000ff07077812 */ /* 0x000fe400078ec0ff */
[----:B------:R-:W-:Y:S02]  /*2780*/  LOP3.LUT R16, R16, 0xff, RZ, 0xc0, !PT ;  /* 0x000000ff10107812 */ /* 0x000fe400078ec0ff */
[----:B------:R-:W-:Y:S02]  /*2790*/  IADD3 R17, PT, PT, R7, -0x1, RZ ;  /* 0xffffffff07117810 */ /* 0x000fe40007ffe0ff */
[----:B------:R-:W-:-:S02]  /*27a0*/  IADD3 R18, PT, PT, R16, -0x1, RZ ;  /* 0xffffffff10127810 */ /* 0x000fc40007ffe0ff */
[----:B------:R-:W-:Y:S02]  /*27b0*/  ISETP.GT.U32.AND P0, PT, R17, 0xfd, PT ;  /* 0x000000fd1100780c */ /* 0x000fe40003f04070 */
[----:B------:R-:W-:Y:S02]  /*27c0*/  MOV R19, R3 ;  /* 0x0000000300137202 */ /* 0x000fe40000000f00 */
[----:B------:R-:W-:-:S13]  /*27d0*/  ISETP.GT.U32.OR P0, PT, R18, 0xfd, P0 ;  /* 0x000000fd1200780c */ /* 0x000fda0000704470 */
[----:B------:R-:W-:Y:S01]  /*27e0*/  @!P0 MOV R9, RZ ;  /* 0x000000ff00098202 */ /* 0x000fe20000000f00 */
[----:B------:R-:W-:Y:S06]  /*27f0*/  @!P0 BRA `(.L_x_40) ;  /* 0x00000000005c8947 */ /* 0x000fec0003800000 */
[----:B------:R-:W-:Y:S02]  /*2800*/  FSETP.GTU.FTZ.AND P0, PT, |R0|, +INF , PT ;  /* 0x7f8000000000780b */ /* 0x000fe40003f1c200 */
[----:B------:R-:W-:-:S04]  /*2810*/  FSETP.GTU.FTZ.AND P1, PT, |R3|, +INF , PT ;  /* 0x7f8000000300780b */ /* 0x000fc80003f3c200 */
[----:B------:R-:W-:-:S13]  /*2820*/  PLOP3.LUT P0, PT, P0, P1, PT, 0xf8, 0x8f ;  /* 0x00000000008f781c */ /* 0x000fda0000703f70 */
[----:B------:R-:W-:Y:S05]  /*2830*/  @P0 BRA `(.L_x_41) ;  /* 0x00000004004c0947 */ /* 0x000fea0003800000 */
[----:B------:R-:W-:-:S13]  /*2840*/  LOP3.LUT P0, RZ, R19, 0x7fffffff, R0, 0xc8, !PT ;  /* 0x7fffffff13ff7812 */ /* 0x000fda000780c800 */
[----:B------:R-:W-:Y:S05]  /*2850*/  @!P0 BRA `(.L_x_42) ;  /* 0x00000004003c8947 */ /* 0x000fea0003800000 */
[C---:B------:R-:W-:Y:S02]  /*2860*/  FSETP.NEU.FTZ.AND P2, PT, |R0|.reuse, +INF , PT ;  /* 0x7f8000000000780b */ /* 0x040fe40003f5d200 */
[----:B------:R-:W-:Y:S02]  /*2870*/  FSETP.NEU.FTZ.AND P1, PT, |R3|, +INF , PT ;  /* 0x7f8000000300780b */ /* 0x000fe40003f3d200 */
[----:B------:R-:W-:-:S11]  /*2880*/  FSETP.NEU.FTZ.AND P0, PT, |R0|, +INF , PT ;  /* 0x7f8000000000780b */ /* 0x000fd60003f1d200 */
[----:B------:R-:W-:Y:S05]  /*2890*/  @!P1 BRA !P2, `(.L_x_42) ;  /* 0x00000004002c9947 */ /* 0x000fea0005000000 */
[----:B------:R-:W-:-:S04]  /*28a0*/  LOP3.LUT P2, RZ, R0, 0x7fffffff, RZ, 0xc0, !PT ;  /* 0x7fffffff00ff7812 */ /* 0x000fc8000784c0ff */
[----:B------:R-:W-:-:S13]  /*28b0*/  PLOP3.LUT P1, PT, P1, P2, PT, 0x2f, 0xf2 ;  /* 0x0000000000f2781c */ /* 0x000fda0000f24577 */
[----:B------:R-:W-:Y:S05]  /*28c0*/  @P1 BRA `(.L_x_43) ;  /* 0x0000000400181947 */ /* 0x000fea0003800000 */
[----:B------:R-:W-:-:S04]  /*28d0*/  LOP3.LUT P1, RZ, R19, 0x7fffffff, RZ, 0xc0, !PT ;  /* 0x7fffffff13ff7812 */ /* 0x000fc8000782c0ff */
[----:B------:R-:W-:-:S13]  /*28e0*/  PLOP3.LUT P0, PT, P0, P1, PT, 0x2f, 0xf2 ;  /* 0x0000000000f2781c */ /* 0x000fda0000702577 */
[----:B------:R-:W-:Y:S05]  /*28f0*/  @P0 BRA `(.L_x_44) ;  /* 0x0000000400000947 */ /* 0x000fea0003800000 */
[----:B------:R-:W-:Y:S02]  /*2900*/  ISETP.GE.AND P0, PT, R18, RZ, PT ;  /* 0x000000ff1200720c */ /* 0x000fe40003f06270 */
[----:B------:R-:W-:-:S11]  /*2910*/  ISETP.GE.AND P1, PT, R17, RZ, PT ;  /* 0x000000ff1100720c */ /* 0x000fd60003f26270 */
[----:B------:R-:W-:Y:S01]  /*2920*/  @P0 MOV R9, RZ ;  /* 0x000000ff00090202 */ /* 0x000fe20000000f00 */
[----:B------:R-:W-:Y:S01]  /*2930*/  @!P0 FFMA R0, R0, 1.84467440737095516160e+19, RZ ;  /* 0x5f80000000008823 */ /* 0x000fe200000000ff */
[----:B------:R-:W-:Y:S01]  /*2940*/  @!P0 MOV R9, 0xffffffc0 ;  /* 0xffffffc000098802 */ /* 0x000fe20000000f00 */
[----:B------:R-:W-:-:S03]  /*2950*/  @!P1 FFMA R19, R3, 1.84467440737095516160e+19, RZ ;  /* 0x5f80000003139823 */ /* 0x000fc600000000ff */
[----:B------:R-:W-:-:S07]  /*2960*/  @!P1 IADD3 R9, PT, PT, R9, 0x40, RZ ;  /* 0x0000004009099810 */ /* 0x000fce0007ffe0ff */
.L_x_40:
[----:B------:R-:W-:Y:S01]  /*2970*/  LEA R18, R7, 0xc0800000, 0x17 ;  /* 0xc080000007127811 */ /* 0x000fe200078eb8ff */
[----:B------:R-:W-:Y:S01]  /*2980*/  BSSY.RECONVERGENT B1, `(.L_x_45) ;  /* 0x0000036000017945 */ /* 0x000fe20003800200 */
[----:B------:R-:W-:Y:S02]  /*2990*/  IADD3 R16, PT, PT, R16, -0x7f, RZ ;  /* 0xffffff8110107810 */ /* 0x000fe40007ffe0ff */
[----:B------:R-:W-:-:S03]  /*29a0*/  IADD3 R21, PT, PT, -R18, R19, RZ ;  /* 0x0000001312157210 */ /* 0x000fc60007ffe1ff */
[C---:B------:R-:W-:Y:S01]  /*29b0*/  IMAD R0, R16.reuse, -0x800000, R0 ;  /* 0xff80000010007824 */ /* 0x040fe200078e0200 */
[----:B------:R-:W0:Y:S01]  /*29c0*/  MUFU.RCP R18, R21 ;  /* 0x0000001500127308 */ /* 0x000e220000001000 */
[----:B------:R-:W-:Y:S01]  /*29d0*/  FADD.FTZ R17, -R21, -RZ ;  /* 0x800000ff15117221 */ /* 0x000fe20000010100 */
[----:B------:R-:W-:-:S04]  /*29e0*/  IADD3 R16, PT, PT, R16, 0x7f, -R7 ;  /* 0x0000007f10107810 */ /* 0x000fc80007ffe807 */
[----:B------:R-:W-:Y:S01]  /*29f0*/  IADD3 R9, PT, PT, R16, R9, RZ ;  /* 0x0000000910097210 */ /* 0x000fe20007ffe0ff */
[----:B0-----:R-:W-:-:S04]  /*2a00*/  FFMA R19, R18, R17, 1 ;  /* 0x3f80000012137423 */ /* 0x001fc80000000011 */
[----:B------:R-:W-:-:S04]  /*2a10*/  FFMA R19, R18, R19, R18 ;  /* 0x0000001312137223 */ /* 0x000fc80000000012 */
[----:B------:R-:W-:-:S04]  /*2a20*/  FFMA R18, R0, R19, RZ ;  /* 0x0000001300127223 */ /* 0x000fc800000000ff */
[----:B------:R-:W-:-:S04]  /*2a30*/  FFMA R20, R17, R18, R0 ;  /* 0x0000001211147223 */ /* 0x000fc80000000000 */
[----:B------:R-:W-:-:S04]  /*2a40*/  FFMA R20, R19, R20, R18 ;  /* 0x0000001413147223 */ /* 0x000fc80000000012 */
[----:B------:R-:W-:-:S04]  /*2a50*/  FFMA R17, R17, R20, R0 ;  /* 0x0000001411117223 */ /* 0x000fc80000000000 */
[----:B------:R-:W-:-:S05]  /*2a60*/  FFMA R0, R19, R17, R20 ;  /* 0x0000001113007223 */ /* 0x000fca0000000014 */
[----:B------:R-:W-:-:S04]  /*2a70*/  SHF.R.U32.HI R7, RZ, 0x17, R0 ;  /* 0x00000017ff077819 */ /* 0x000fc80000011600 */
[----:B------:R-:W-:-:S04]  /*2a80*/  LOP3.LUT R16, R7, 0xff, RZ, 0xc0, !PT ;  /* 0x000000ff07107812 */ /* 0x000fc800078ec0ff */
[----:B------:R-:W-:-:S04]  /*2a90*/  IADD3 R7, PT, PT, R16, R9, RZ ;  /* 0x0000000910077210 */ /* 0x000fc80007ffe0ff */
[----:B------:R-:W-:-:S04]  /*2aa0*/  IADD3 R16, PT, PT, R7, -0x1, RZ ;  /* 0xffffffff07107810 */ /* 0x000fc80007ffe0ff */
[----:B------:R-:W-:-:S13]  /*2ab0*/  ISETP.GE.U32.AND P0, PT, R16, 0xfe, PT ;  /* 0x000000fe1000780c */ /* 0x000fda0003f06070 */
[----:B------:R-:W-:Y:S05]  /*2ac0*/  @!P0 BRA `(.L_x_46) ;  /* 0x0000000000808947 */ /* 0x000fea0003800000 */
[----:B------:R-:W-:-:S13]  /*2ad0*/  ISETP.GT.AND P0, PT, R7, 0xfe, PT ;  /* 0x000000fe0700780c */ /* 0x000fda0003f04270 */
[----:B------:R-:W-:Y:S05]  /*2ae0*/  @P0 BRA `(.L_x_47) ;  /* 0x00000000006c0947 */ /* 0x000fea0003800000 */
[----:B------:R-:W-:-:S13]  /*2af0*/  ISETP.GE.AND P0, PT, R7, 0x1, PT ;  /* 0x000000010700780c */ /* 0x000fda0003f06270 */
[----:B------:R-:W-:Y:S05]  /*2b00*/  @P0 BRA `(.L_x_48) ;  /* 0x0000000000740947 */ /* 0x000fea0003800000 */
[----:B------:R-:W-:Y:S02]  /*2b10*/  ISETP.GE.AND P0, PT, R7, -0x18, PT ;  /* 0xffffffe80700780c */ /* 0x000fe40003f06270 */
[----:B------:R-:W-:-:S11]  /*2b20*/  LOP3.LUT R0, R0, 0x80000000, RZ, 0xc0, !PT ;  /* 0x8000000000007812 */ /* 0x000fd600078ec0ff */
[----:B------:R-:W-:Y:S05]  /*2b30*/  @!P0 BRA `(.L_x_48) ;  /* 0x0000000000688947 */ /* 0x000fea0003800000 */
[CCC-:B------:R-:W-:Y:S01]  /*2b40*/  FFMA.RZ R9, R19.reuse, R17.reuse, R20.reuse ;  /* 0x0000001113097223 */ /* 0x1c0fe2000000c014 */
[CCC-:B------:R-:W-:Y:S01]  /*2b50*/  FFMA.RP R16, R19.reuse, R17.reuse, R20.reuse ;  /* 0x0000001113107223 */ /* 0x1c0fe20000008014 */
[----:B------:R-:W-:Y:S01]  /*2b60*/  FFMA.RM R19, R19, R17, R20 ;  /* 0x0000001113137223 */ /* 0x000fe20000004014 */
[----:B------:R-:W-:Y:S02]  /*2b70*/  IADD3 R17, PT, PT, R7, 0x20, RZ ;  /* 0x0000002007117810 */ /* 0x000fe40007ffe0ff */
[----:B------:R-:W-:Y:S02]  /*2b80*/  LOP3.LUT R9, R9, 0x7fffff, RZ, 0xc0, !PT ;  /* 0x007fffff09097812 */ /* 0x000fe400078ec0ff */
[----:B------:R-:W-:Y:S02]  /*2b90*/  ISETP.NE.AND P2, PT, R7, RZ, PT ;  /* 0x000000ff0700720c */ /* 0x000fe40003f45270 */
[----:B------:R-:W-:Y:S02]  /*2ba0*/  LOP3.LUT R18, R9, 0x800000, RZ, 0xfc, !PT ;  /* 0x0080000009127812 */ /* 0x000fe400078efcff */
[----:B------:R-:W-:-:S02]  /*2bb0*/  ISETP.NE.AND P1, PT, R7, RZ, PT ;  /* 0x000000ff0700720c */ /* 0x000fc40003f25270 */
[----:B------:R-:W-:Y:S02]  /*2bc0*/  IADD3 R7, PT, PT, -R7, RZ, RZ ;  /* 0x000000ff07077210 */ /* 0x000fe40007ffe1ff */
[----:B------:R-:W-:Y:S02]  /*2bd0*/  SHF.L.U32 R17, R18, R17, RZ ;  /* 0x0000001112117219 */ /* 0x000fe400000006ff */
[----:B------:R-:W-:Y:S02]  /*2be0*/  FSETP.NEU.FTZ.AND P0, PT, R16, R19, PT ;  /* 0x000000131000720b */ /* 0x000fe40003f1d000 */
[----:B------:R-:W-:Y:S02]  /*2bf0*/  SEL R7, R7, RZ, P2 ;  /* 0x000000ff07077207 */ /* 0x000fe40001000000 */
[----:B------:R-:W-:Y:S02]  /*2c00*/  ISETP.NE.AND P1, PT, R17, RZ, P1 ;  /* 0x000000ff1100720c */ /* 0x000fe40000f25270 */
[----:B------:R-:W-:-:S02]  /*2c10*/  SHF.R.U32.HI R18, RZ, R7, R18 ;  /* 0x00000007ff127219 */ /* 0x000fc40000011612 */
[----:B------:R-:W-:Y:S02]  /*2c20*/  PLOP3.LUT P0, PT, P0, P1, PT, 0xf8, 0x8f ;  /* 0x00000000008f781c */ /* 0x000fe40000703f70 */
[----:B------:R-:W-:Y:S02]  /*2c30*/  SHF.R.U32.HI R9, RZ, 0x1, R18 ;  /* 0x00000001ff097819 */ /* 0x000fe40000011612 */
[----:B------:R-:W-:-:S04]  /*2c40*/  SEL R16, RZ, 0x1, !P0 ;  /* 0x00000001ff107807 */ /* 0x000fc80004000000 */
[----:B------:R-:W-:-:S04]  /*2c50*/  LOP3.LUT R7, R16, 0x1, R9, 0xf8, !PT ;  /* 0x0000000110077812 */ /* 0x000fc800078ef809 */
[----:B------:R-:W-:-:S04]  /*2c60*/  LOP3.LUT R18, R7, R18, RZ, 0xc0, !PT ;  /* 0x0000001207127212 */ /* 0x000fc800078ec0ff */
[----:B------:R-:W-:-:S04]  /*2c70*/  IADD3 R9, PT, PT, R9, R18, RZ ;  /* 0x0000001209097210 */ /* 0x000fc80007ffe0ff */
[----:B------:R-:W-:Y:S01]  /*2c80*/  LOP3.LUT R0, R9, R0, RZ, 0xfc, !PT ;  /* 0x0000000009007212 */ /* 0x000fe200078efcff */
[----:B------:R-:W-:Y:S06]  /*2c90*/  BRA `(.L_x_48) ;  /* 0x0000000000107947 */ /* 0x000fec0003800000 */
.L_x_47:
[----:B------:R-:W-:-:S04]  /*2ca0*/  LOP3.LUT R0, R0, 0x80000000, RZ, 0xc0, !PT ;  /* 0x8000000000007812 */ /* 0x000fc800078ec0ff */
[----:B------:R-:W-:Y:S01]  /*2cb0*/  LOP3.LUT R0, R0, 0x7f800000, RZ, 0xfc, !PT ;  /* 0x7f80000000007812 */ /* 0x000fe200078efcff */
[----:B------:R-:W-:Y:S06]  /*2cc0*/  BRA `(.L_x_48) ;  /* 0x0000000000047947 */ /* 0x000fec0003800000 */
.L_x_46:
[----:B------:R-:W-:-:S07]  /*2cd0*/  LEA R0, R9, R0, 0x17 ;  /* 0x0000000009007211 */ /* 0x000fce00078eb8ff */
.L_x_48:
[----:B------:R-:W-:Y:S05]  /*2ce0*/  BSYNC.RECONVERGENT B1 ;  /* 0x0000000000017941 */ /* 0x000fea0003800200 */
.L_x_45:
[----:B------:R-:W-:Y:S05]  /*2cf0*/  BRA `(.L_x_49) ;  /* 0x0000000000207947 */ /* 0x000fea0003800000 */
.L_x_44:
[----:B------:R-:W-:-:S04]  /*2d00*/  LOP3.LUT R0, R19, 0x80000000, R0, 0x48, !PT ;  /* 0x8000000013007812 */ /* 0x000fc800078e4800 */
[----:B------:R-:W-:Y:S01]  /*2d10*/  LOP3.LUT R0, R0, 0x7f800000, RZ, 0xfc, !PT ;  /* 0x7f80000000007812 */ /* 0x000fe200078efcff */
[----:B------:R-:W-:Y:S06]  /*2d20*/  BRA `(.L_x_49) ;  /* 0x0000000000147947 */ /* 0x000fec0003800000 */
.L_x_43:
[----:B------:R-:W-:Y:S01]  /*2d30*/  LOP3.LUT R0, R19, 0x80000000, R0, 0x48, !PT ;  /* 0x8000000013007812 */ /* 0x000fe200078e4800 */
[----:B------:R-:W-:Y:S06]  /*2d40*/  BRA `(.L_x_49) ;  /* 0x00000000000c7947 */ /* 0x000fec0003800000 */
.L_x_42:
[----:B------:R-:W0:Y:S01]  /*2d50*/  MUFU.RSQ R0, -QNAN ;  /* 0xffc0000000007908 */ /* 0x000e220000001400 */
[----:B------:R-:W-:Y:S05]  /*2d60*/  BRA `(.L_x_49) ;  /* 0x0000000000047947 */ /* 0x000fea0003800000 */
.L_x_41:
[----:B------:R-:W-:-:S07]  /*2d70*/  FADD.FTZ R0, R0, R3 ;  /* 0x0000000300007221 */ /* 0x000fce0000010000 */
.L_x_49:
[----:B------:R-:W-:Y:S05]  /*2d80*/  BSYNC.RECONVERGENT B0 ;  /* 0x0000000000007941 */ /* 0x000fea0003800200 */
.L_x_39:
[----:B------:R-:W-:-:S04]  /*2d90*/  HFMA2 R9, -RZ, RZ, 0, 0 ;  /* 0x00000000ff097431 */ /* 0x000fc800000001ff */
[----:B0-----:R-:W-:Y:S05]  /*2da0*/  RET.REL.NODEC R8 `(_Z9CudaKDE2DPKfS0_mfffffPfm) ;  /* 0xffffffd008947950 */ /* 0x001fea0003c3ffff */
.L_x_50:
[----:B------:R-:W-:-:S00]  /*2db0*/  BRA `(.L_x_50) ;  /* 0xfffffffc00fc7947 */ /* 0x000fc0000383ffff */
[----:B------:R-:W-:-:S00]  /*2dc0*/  NOP ;  /* 0x0000000000007918 */ /* 0x000fc00000000000 */
        /* <DEDUP_REMOVED lines=11> */
.L_x_52:


//--------------------- .nv.shared.reserved.0     --------------------------
	.section	.nv.shared.reserved.0,"aw",@nobits
	.weak		__nv_reservedSMEM_offset_0_alias
	.size		__nv_reservedSMEM_offset_0_alias, 0, 64
	.other		__nv_reservedSMEM_offset_0_alias,@"STO_CUDA_RESERVED_SHARED STV_DEFAULT"
__nv_reservedSMEM_offset_0_alias:
	.zero		0
	.zero		64


//--------------------- .nv.constant0._Z9CudaKDE2DPKfS0_mfffffPfm --------------------------
	.section	.nv.constant0._Z9CudaKDE2DPKfS0_mfffffPfm,"a",@progbits
	.sectionflags	@""
	.align	4
.nv.constant0._Z9CudaKDE2DPKfS0_mfffffPfm:
	.zero		960


//--------------------- SYMBOLS --------------------------

	.type		.nv.reservedSmem.offset0,@object
	.size		.nv.reservedSmem.offset0,0x4
